//
// Generated by NVIDIA NVVM Compiler
//
// Compiler Build ID: CL-36424714
// Cuda compilation tools, release 13.0, V13.0.88
// Based on NVVM 20.0.0
//

.version 9.0
.target sm_100
.address_size 64

	// .globl	_Z10upTriangleP6float2S0_S0_
.const .align 8 .b8 disc[8];
.extern .shared .align 16 .b8 temper[];

.visible .entry _Z10upTriangleP6float2S0_S0_(
	.param .u64 .ptr .align 1 _Z10upTriangleP6float2S0_S0__param_0,
	.param .u64 .ptr .align 1 _Z10upTriangleP6float2S0_S0__param_1,
	.param .u64 .ptr .align 1 _Z10upTriangleP6float2S0_S0__param_2
)
{
	.reg .pred 	%p<16>;
	.reg .b32 	%r<57>;
	.reg .b32 	%f<111>;
	.reg .b64 	%rd<12>;

	ld.param.u64 	%rd3, [_Z10upTriangleP6float2S0_S0__param_0];
	ld.param.u64 	%rd1, [_Z10upTriangleP6float2S0_S0__param_1];
	ld.param.u64 	%rd2, [_Z10upTriangleP6float2S0_S0__param_2];
	cvta.to.global.u64 	%rd4, %rd3;
	mov.u32 	%r1, %ntid.x;
	mov.u32 	%r16, %ctaid.x;
	mov.u32 	%r2, %tid.x;
	mad.lo.s32 	%r3, %r1, %r16, %r2;
	shl.b32 	%r17, %r2, 3;
	mov.u32 	%r18, temper;
	add.s32 	%r4, %r18, %r17;
	mul.wide.s32 	%rd5, %r3, 8;
	add.s64 	%rd6, %rd4, %rd5;
	ld.global.v2.f32 	{%f4, %f5}, [%rd6];
	st.shared.v2.f32 	[%r4], {%f4, %f5};
	setp.lt.u32 	%p1, %r1, 4;
	@%p1 bra 	$L__BB0_13;
	shr.u32 	%r20, %r1, 1;
	ld.const.v2.f32 	{%f6, %f7}, [disc];
	mul.f32 	%f1, %f6, %f6;
	mul.f32 	%f2, %f6, 0f40800000;
	mul.f32 	%f3, %f7, 0f3F000000;
	add.s32 	%r5, %r20, -1;
	setp.eq.s32 	%p2, %r20, 2;
	mov.b32 	%r56, 1;
	@%p2 bra 	$L__BB0_9;
	and.b32  	%r6, %r5, -2;
	shl.b32 	%r22, %r1, 3;
	add.s32 	%r7, %r4, %r22;
	add.s32 	%r55, %r1, -1;
	mov.b32 	%r54, 0;
$L__BB0_3:
	add.s32 	%r11, %r54, 1;
	setp.ge.u32 	%p3, %r2, %r55;
	setp.lt.u32 	%p4, %r2, %r11;
	or.pred  	%p5, %p3, %p4;
	@%p5 bra 	$L__BB0_5;
	ld.shared.v2.f32 	{%f8, %f9}, [%r4+-8];
	ld.shared.v2.f32 	{%f10, %f11}, [%r4+8];
	ld.shared.f32 	%f12, [%r4];
	add.f32 	%f13, %f8, %f10;
	add.f32 	%f14, %f12, %f12;
	sub.f32 	%f15, %f13, %f14;
	div.rn.f32 	%f16, %f15, %f1;
	mul.f32 	%f17, %f8, %f8;
	mul.f32 	%f18, %f10, %f10;
	sub.f32 	%f19, %f17, %f18;
	div.rn.f32 	%f20, %f19, %f2;
	add.f32 	%f21, %f8, %f9;
	add.f32 	%f22, %f10, %f11;
	add.f32 	%f23, %f21, %f22;
	add.f32 	%f24, %f12, %f16;
	add.f32 	%f25, %f24, %f24;
	sub.f32 	%f26, %f23, %f25;
	div.rn.f32 	%f27, %f26, %f1;
	add.f32 	%f28, %f20, %f27;
	mul.f32 	%f29, %f3, %f28;
	sub.f32 	%f30, %f12, %f29;
	add.f32 	%f31, %f30, %f30;
	sub.f32 	%f32, %f13, %f31;
	div.rn.f32 	%f33, %f32, %f1;
	add.f32 	%f34, %f30, %f33;
	add.f32 	%f35, %f34, %f34;
	sub.f32 	%f36, %f23, %f35;
	div.rn.f32 	%f37, %f36, %f1;
	add.f32 	%f38, %f20, %f37;
	mul.f32 	%f39, %f3, %f38;
	sub.f32 	%f40, %f12, %f39;
	st.shared.v2.f32 	[%r7], {%f40, %f33};
$L__BB0_5:
	bar.sync 	0;
	add.s32 	%r24, %r55, -1;
	setp.ge.u32 	%p6, %r2, %r24;
	setp.le.u32 	%p7, %r2, %r11;
	or.pred  	%p8, %p6, %p7;
	@%p8 bra 	$L__BB0_7;
	ld.shared.v2.f32 	{%f41, %f42}, [%r7+-8];
	ld.shared.v2.f32 	{%f43, %f44}, [%r7+8];
	ld.shared.f32 	%f45, [%r7];
	add.f32 	%f46, %f41, %f43;
	add.f32 	%f47, %f45, %f45;
	sub.f32 	%f48, %f46, %f47;
	div.rn.f32 	%f49, %f48, %f1;
	mul.f32 	%f50, %f41, %f41;
	mul.f32 	%f51, %f43, %f43;
	sub.f32 	%f52, %f50, %f51;
	div.rn.f32 	%f53, %f52, %f2;
	add.f32 	%f54, %f41, %f42;
	add.f32 	%f55, %f43, %f44;
	add.f32 	%f56, %f54, %f55;
	add.f32 	%f57, %f45, %f49;
	add.f32 	%f58, %f57, %f57;
	sub.f32 	%f59, %f56, %f58;
	div.rn.f32 	%f60, %f59, %f1;
	add.f32 	%f61, %f53, %f60;
	mul.f32 	%f62, %f3, %f61;
	sub.f32 	%f63, %f45, %f62;
	add.f32 	%f64, %f63, %f63;
	sub.f32 	%f65, %f46, %f64;
	div.rn.f32 	%f66, %f65, %f1;
	add.f32 	%f67, %f63, %f66;
	add.f32 	%f68, %f67, %f67;
	sub.f32 	%f69, %f56, %f68;
	div.rn.f32 	%f70, %f69, %f1;
	add.f32 	%f71, %f53, %f70;
	mul.f32 	%f72, %f3, %f71;
	sub.f32 	%f73, %f45, %f72;
	st.shared.v2.f32 	[%r4], {%f73, %f66};
$L__BB0_7:
	bar.sync 	0;
	add.s32 	%r55, %r55, -2;
	add.s32 	%r54, %r54, 2;
	add.s32 	%r26, %r11, 1;
	setp.ne.s32 	%p9, %r26, %r6;
	@%p9 bra 	$L__BB0_3;
	add.s32 	%r56, %r54, 1;
$L__BB0_9:
	and.b32  	%r27, %r5, 1;
	setp.eq.b32 	%p10, %r27, 1;
	not.pred 	%p11, %p10;
	@%p11 bra 	$L__BB0_13;
	sub.s32 	%r28, %r1, %r56;
	setp.ge.u32 	%p12, %r2, %r28;
	setp.lt.u32 	%p13, %r2, %r56;
	or.pred  	%p14, %p12, %p13;
	@%p14 bra 	$L__BB0_12;
	and.b32  	%r30, %r56, 1;
	setp.eq.b32 	%p15, %r30, 1;
	not.b32 	%r31, %r56;
	and.b32  	%r32, %r31, 1;
	mul.lo.s32 	%r33, %r32, %r1;
	shl.b32 	%r34, %r33, 3;
	add.s32 	%r35, %r4, %r34;
	ld.shared.v2.f32 	{%f74, %f75}, [%r35+-8];
	ld.shared.v2.f32 	{%f76, %f77}, [%r35+8];
	ld.shared.f32 	%f78, [%r35];
	add.f32 	%f79, %f74, %f76;
	add.f32 	%f80, %f78, %f78;
	sub.f32 	%f81, %f79, %f80;
	div.rn.f32 	%f82, %f81, %f1;
	mul.f32 	%f83, %f74, %f74;
	mul.f32 	%f84, %f76, %f76;
	sub.f32 	%f85, %f83, %f84;
	div.rn.f32 	%f86, %f85, %f2;
	add.f32 	%f87, %f74, %f75;
	add.f32 	%f88, %f76, %f77;
	add.f32 	%f89, %f87, %f88;
	add.f32 	%f90, %f78, %f82;
	add.f32 	%f91, %f90, %f90;
	sub.f32 	%f92, %f89, %f91;
	div.rn.f32 	%f93, %f92, %f1;
	add.f32 	%f94, %f86, %f93;
	mul.f32 	%f95, %f3, %f94;
	sub.f32 	%f96, %f78, %f95;
	add.f32 	%f97, %f96, %f96;
	sub.f32 	%f98, %f79, %f97;
	div.rn.f32 	%f99, %f98, %f1;
	add.f32 	%f100, %f96, %f99;
	add.f32 	%f101, %f100, %f100;
	sub.f32 	%f102, %f89, %f101;
	div.rn.f32 	%f103, %f102, %f1;
	add.f32 	%f104, %f86, %f103;
	mul.f32 	%f105, %f3, %f104;
	sub.f32 	%f106, %f78, %f105;
	shl.b32 	%r36, %r1, 3;
	selp.b32 	%r37, %r36, 0, %p15;
	add.s32 	%r38, %r4, %r37;
	st.shared.v2.f32 	[%r38], {%f106, %f99};
$L__BB0_12:
	bar.sync 	0;
$L__BB0_13:
	shr.u32 	%r39, %r2, 1;
	shl.b32 	%r40, %r2, 30;
	shr.s32 	%r41, %r40, 31;
	and.b32  	%r42, %r41, %r1;
	and.b32  	%r43, %r2, 1;
	cvta.to.global.u64 	%rd7, %rd1;
	cvta.to.global.u64 	%rd8, %rd2;
	add.s64 	%rd10, %rd7, %rd5;
	add.s32 	%r44, %r1, %r43;
	sub.s32 	%r45, %r44, %r39;
	add.s32 	%r46, %r45, %r42;
	shl.b32 	%r47, %r46, 3;
	add.s32 	%r49, %r18, %r47;
	ld.shared.v2.f32 	{%f107, %f108}, [%r49+-16];
	st.global.v2.f32 	[%rd10], {%f107, %f108};
	add.s64 	%rd11, %rd8, %rd5;
	add.s32 	%r50, %r43, %r39;
	add.s32 	%r51, %r50, %r42;
	shl.b32 	%r52, %r51, 3;
	add.s32 	%r53, %r18, %r52;
	ld.shared.v2.f32 	{%f109, %f110}, [%r53];
	st.global.v2.f32 	[%rd11], {%f109, %f110};
	ret;

}
	// .globl	_Z12downTriangleP6float2S0_S0_
.visible .entry _Z12downTriangleP6float2S0_S0_(
	.param .u64 .ptr .align 1 _Z12downTriangleP6float2S0_S0__param_0,
	.param .u64 .ptr .align 1 _Z12downTriangleP6float2S0_S0__param_1,
	.param .u64 .ptr .align 1 _Z12downTriangleP6float2S0_S0__param_2
)
{
	.reg .pred 	%p<17>;
	.reg .b32 	%r<64>;
	.reg .b32 	%f<111>;
	.reg .b64 	%rd<13>;

	ld.param.u64 	%rd1, [_Z12downTriangleP6float2S0_S0__param_0];
	ld.param.u64 	%rd2, [_Z12downTriangleP6float2S0_S0__param_1];
	ld.param.u64 	%rd3, [_Z12downTriangleP6float2S0_S0__param_2];
	cvta.to.global.u64 	%rd4, %rd3;
	cvta.to.global.u64 	%rd5, %rd2;
	mov.u32 	%r1, %ntid.x;
	mov.u32 	%r15, %ctaid.x;
	mov.u32 	%r2, %tid.x;
	mad.lo.s32 	%r3, %r1, %r15, %r2;
	add.s32 	%r4, %r2, 1;
	add.s32 	%r5, %r1, 2;
	shr.u32 	%r63, %r5, 1;
	shr.u32 	%r16, %r2, 1;
	shl.b32 	%r17, %r2, 30;
	shr.s32 	%r18, %r17, 31;
	and.b32  	%r19, %r18, %r5;
	and.b32  	%r20, %r2, 1;
	sub.s32 	%r21, %r20, %r16;
	add.s32 	%r22, %r21, %r63;
	add.s32 	%r23, %r22, %r19;
	add.s32 	%r24, %r20, %r16;
	add.s32 	%r25, %r24, %r63;
	add.s32 	%r26, %r25, %r19;
	add.s32 	%r27, %r3, %r1;
	mov.u32 	%r28, %nctaid.x;
	mad.lo.s32 	%r29, %r1, %r28, -1;
	and.b32  	%r30, %r27, %r29;
	shl.b32 	%r31, %r23, 3;
	mov.u32 	%r32, temper;
	add.s32 	%r33, %r32, %r31;
	mul.wide.s32 	%rd6, %r3, 8;
	add.s64 	%rd7, %rd5, %rd6;
	ld.global.v2.f32 	{%f4, %f5}, [%rd7];
	st.shared.v2.f32 	[%r33+-16], {%f4, %f5};
	shl.b32 	%r34, %r26, 3;
	add.s32 	%r35, %r32, %r34;
	mul.wide.s32 	%rd8, %r30, 8;
	add.s64 	%rd9, %rd4, %rd8;
	ld.global.v2.f32 	{%f6, %f7}, [%rd9];
	st.shared.v2.f32 	[%r35], {%f6, %f7};
	setp.lt.u32 	%p1, %r1, 2;
	@%p1 bra 	$L__BB1_12;
	sub.s32 	%r7, %r5, %r4;
	ld.const.v2.f32 	{%f8, %f9}, [disc];
	mul.f32 	%f1, %f8, %f8;
	mul.f32 	%f2, %f8, 0f40800000;
	mul.f32 	%f3, %f9, 0f3F000000;
	min.u32 	%r36, %r63, 2;
	add.s32 	%r37, %r63, %r36;
	and.b32  	%r38, %r37, 1;
	setp.eq.b32 	%p2, %r38, 1;
	@%p2 bra 	$L__BB1_5;
	add.s32 	%r8, %r63, -1;
	setp.gt.s32 	%p3, %r63, %r7;
	setp.lt.u32 	%p4, %r4, %r8;
	or.pred  	%p5, %p4, %p3;
	@%p5 bra 	$L__BB1_4;
	and.b32  	%r39, %r8, 1;
	setp.eq.b32 	%p6, %r39, 1;
	selp.b32 	%r40, %r5, 0, %p6;
	add.s32 	%r41, %r40, %r2;
	shl.b32 	%r42, %r41, 3;
	add.s32 	%r44, %r32, %r42;
	ld.shared.v2.f32 	{%f10, %f11}, [%r44];
	ld.shared.v2.f32 	{%f12, %f13}, [%r44+16];
	ld.shared.f32 	%f14, [%r44+8];
	add.f32 	%f15, %f10, %f12;
	add.f32 	%f16, %f14, %f14;
	sub.f32 	%f17, %f15, %f16;
	div.rn.f32 	%f18, %f17, %f1;
	mul.f32 	%f19, %f10, %f10;
	mul.f32 	%f20, %f12, %f12;
	sub.f32 	%f21, %f19, %f20;
	div.rn.f32 	%f22, %f21, %f2;
	add.f32 	%f23, %f10, %f11;
	add.f32 	%f24, %f12, %f13;
	add.f32 	%f25, %f23, %f24;
	add.f32 	%f26, %f14, %f18;
	add.f32 	%f27, %f26, %f26;
	sub.f32 	%f28, %f25, %f27;
	div.rn.f32 	%f29, %f28, %f1;
	add.f32 	%f30, %f22, %f29;
	mul.f32 	%f31, %f3, %f30;
	sub.f32 	%f32, %f14, %f31;
	add.f32 	%f33, %f32, %f32;
	sub.f32 	%f34, %f15, %f33;
	div.rn.f32 	%f35, %f34, %f1;
	add.f32 	%f36, %f32, %f35;
	add.f32 	%f37, %f36, %f36;
	sub.f32 	%f38, %f25, %f37;
	div.rn.f32 	%f39, %f38, %f1;
	add.f32 	%f40, %f22, %f39;
	mul.f32 	%f41, %f3, %f40;
	sub.f32 	%f42, %f14, %f41;
	and.b32  	%r45, %r63, 1;
	setp.eq.b32 	%p7, %r45, 1;
	selp.b32 	%r46, %r5, 0, %p7;
	add.s32 	%r47, %r46, %r2;
	shl.b32 	%r48, %r47, 3;
	add.s32 	%r49, %r32, %r48;
	st.shared.v2.f32 	[%r49+8], {%f42, %f35};
$L__BB1_4:
	bar.sync 	0;
	mov.u32 	%r63, %r8;
$L__BB1_5:
	setp.lt.u32 	%p8, %r1, 4;
	@%p8 bra 	$L__BB1_12;
	and.b32  	%r50, %r63, 1;
	setp.eq.b32 	%p9, %r50, 1;
	selp.b32 	%r51, %r5, 0, %p9;
	selp.b32 	%r52, 0, %r5, %p9;
	add.s32 	%r53, %r52, %r2;
	shl.b32 	%r54, %r53, 3;
	add.s32 	%r10, %r32, %r54;
	add.s32 	%r56, %r51, %r2;
	shl.b32 	%r57, %r56, 3;
	add.s32 	%r11, %r32, %r57;
$L__BB1_7:
	setp.gt.s32 	%p10, %r63, %r7;
	add.s32 	%r13, %r63, -1;
	setp.lt.s32 	%p11, %r4, %r13;
	or.pred  	%p12, %p11, %p10;
	@%p12 bra 	$L__BB1_9;
	ld.shared.v2.f32 	{%f43, %f44}, [%r10];
	ld.shared.v2.f32 	{%f45, %f46}, [%r10+16];
	ld.shared.f32 	%f47, [%r10+8];
	add.f32 	%f48, %f43, %f45;
	add.f32 	%f49, %f47, %f47;
	sub.f32 	%f50, %f48, %f49;
	div.rn.f32 	%f51, %f50, %f1;
	mul.f32 	%f52, %f43, %f43;
	mul.f32 	%f53, %f45, %f45;
	sub.f32 	%f54, %f52, %f53;
	div.rn.f32 	%f55, %f54, %f2;
	add.f32 	%f56, %f43, %f44;
	add.f32 	%f57, %f45, %f46;
	add.f32 	%f58, %f56, %f57;
	add.f32 	%f59, %f47, %f51;
	add.f32 	%f60, %f59, %f59;
	sub.f32 	%f61, %f58, %f60;
	div.rn.f32 	%f62, %f61, %f1;
	add.f32 	%f63, %f55, %f62;
	mul.f32 	%f64, %f3, %f63;
	sub.f32 	%f65, %f47, %f64;
	add.f32 	%f66, %f65, %f65;
	sub.f32 	%f67, %f48, %f66;
	div.rn.f32 	%f68, %f67, %f1;
	add.f32 	%f69, %f65, %f68;
	add.f32 	%f70, %f69, %f69;
	sub.f32 	%f71, %f58, %f70;
	div.rn.f32 	%f72, %f71, %f1;
	add.f32 	%f73, %f55, %f72;
	mul.f32 	%f74, %f3, %f73;
	sub.f32 	%f75, %f47, %f74;
	st.shared.v2.f32 	[%r11+8], {%f75, %f68};
$L__BB1_9:
	bar.sync 	0;
	setp.gt.s32 	%p13, %r13, %r7;
	add.s32 	%r58, %r13, -1;
	setp.lt.s32 	%p14, %r4, %r58;
	or.pred  	%p15, %p14, %p13;
	@%p15 bra 	$L__BB1_11;
	ld.shared.v2.f32 	{%f76, %f77}, [%r11];
	ld.shared.v2.f32 	{%f78, %f79}, [%r11+16];
	ld.shared.f32 	%f80, [%r11+8];
	add.f32 	%f81, %f76, %f78;
	add.f32 	%f82, %f80, %f80;
	sub.f32 	%f83, %f81, %f82;
	div.rn.f32 	%f84, %f83, %f1;
	mul.f32 	%f85, %f76, %f76;
	mul.f32 	%f86, %f78, %f78;
	sub.f32 	%f87, %f85, %f86;
	div.rn.f32 	%f88, %f87, %f2;
	add.f32 	%f89, %f76, %f77;
	add.f32 	%f90, %f78, %f79;
	add.f32 	%f91, %f89, %f90;
	add.f32 	%f92, %f80, %f84;
	add.f32 	%f93, %f92, %f92;
	sub.f32 	%f94, %f91, %f93;
	div.rn.f32 	%f95, %f94, %f1;
	add.f32 	%f96, %f88, %f95;
	mul.f32 	%f97, %f3, %f96;
	sub.f32 	%f98, %f80, %f97;
	add.f32 	%f99, %f98, %f98;
	sub.f32 	%f100, %f81, %f99;
	div.rn.f32 	%f101, %f100, %f1;
	add.f32 	%f102, %f98, %f101;
	add.f32 	%f103, %f102, %f102;
	sub.f32 	%f104, %f91, %f103;
	div.rn.f32 	%f105, %f104, %f1;
	add.f32 	%f106, %f88, %f105;
	mul.f32 	%f107, %f3, %f106;
	sub.f32 	%f108, %f80, %f107;
	st.shared.v2.f32 	[%r10+8], {%f108, %f101};
$L__BB1_11:
	bar.sync 	0;
	setp.gt.u32 	%p16, %r63, 3;
	add.s32 	%r63, %r63, -2;
	@%p16 bra 	$L__BB1_7;
$L__BB1_12:
	cvta.to.global.u64 	%rd10, %rd1;
	add.s64 	%rd12, %rd10, %rd6;
	shl.b32 	%r59, %r2, 3;
	add.s32 	%r61, %r32, %r59;
	ld.shared.v2.f32 	{%f109, %f110}, [%r61+8];
	st.global.v2.f32 	[%rd12], {%f109, %f110};
	ret;

}
	// .globl	_Z12wholeDiamondP6float2S0_i
.visible .entry _Z12wholeDiamondP6float2S0_i(
	.param .u64 .ptr .align 1 _Z12wholeDiamondP6float2S0_i_param_0,
	.param .u64 .ptr .align 1 _Z12wholeDiamondP6float2S0_i_param_1,
	.param .u32 _Z12wholeDiamondP6float2S0_i_param_2
)
{
	.reg .pred 	%p<32>;
	.reg .b32 	%r<111>;
	.reg .b32 	%f<223>;
	.reg .b64 	%rd<12>;

	ld.param.u64 	%rd5, [_Z12wholeDiamondP6float2S0_i_param_0];
	ld.param.u64 	%rd6, [_Z12wholeDiamondP6float2S0_i_param_1];
	ld.param.u32 	%r31, [_Z12wholeDiamondP6float2S0_i_param_2];
	cvta.to.global.u64 	%rd1, %rd6;
	cvta.to.global.u64 	%rd2, %rd5;
	mov.u32 	%r1, %ntid.x;
	mov.u32 	%r32, %ctaid.x;
	mov.u32 	%r2, %tid.x;
	mad.lo.s32 	%r33, %r1, %r32, %r2;
	mov.u32 	%r34, %nctaid.x;
	mad.lo.s32 	%r35, %r1, %r34, -1;
	add.s32 	%r3, %r2, 1;
	add.s32 	%r4, %r1, 2;
	shr.u32 	%r5, %r4, 1;
	shr.u32 	%r6, %r2, 1;
	shl.b32 	%r36, %r2, 30;
	shr.s32 	%r37, %r36, 31;
	and.b32  	%r7, %r37, %r4;
	and.b32  	%r8, %r2, 1;
	sub.s32 	%r38, %r8, %r6;
	add.s32 	%r39, %r38, %r5;
	add.s32 	%r9, %r39, %r7;
	add.s32 	%r10, %r8, %r6;
	add.s32 	%r40, %r10, %r5;
	add.s32 	%r11, %r40, %r7;
	mad.lo.s32 	%r41, %r31, %r1, %r33;
	and.b32  	%r12, %r41, %r35;
	setp.gt.s32 	%p1, %r31, -1;
	mul.wide.s32 	%rd7, %r33, 8;
	add.s64 	%rd3, %rd1, %rd7;
	add.s64 	%rd4, %rd2, %rd7;
	@%p1 bra 	$L__BB2_2;
	shl.b32 	%r47, %r9, 3;
	mov.u32 	%r48, temper;
	add.s32 	%r49, %r48, %r47;
	mul.wide.s32 	%rd10, %r12, 8;
	add.s64 	%rd11, %rd2, %rd10;
	ld.global.v2.f32 	{%f11, %f12}, [%rd11];
	st.shared.v2.f32 	[%r49+-16], {%f11, %f12};
	shl.b32 	%r50, %r11, 3;
	add.s32 	%r51, %r48, %r50;
	ld.global.v2.f32 	{%f13, %f14}, [%rd3];
	st.shared.v2.f32 	[%r51], {%f13, %f14};
	bra.uni 	$L__BB2_3;
$L__BB2_2:
	shl.b32 	%r42, %r9, 3;
	mov.u32 	%r43, temper;
	add.s32 	%r44, %r43, %r42;
	ld.global.v2.f32 	{%f7, %f8}, [%rd4];
	st.shared.v2.f32 	[%r44+-16], {%f7, %f8};
	shl.b32 	%r45, %r11, 3;
	add.s32 	%r46, %r43, %r45;
	mul.wide.s32 	%rd8, %r12, 8;
	add.s64 	%rd9, %rd1, %rd8;
	ld.global.v2.f32 	{%f9, %f10}, [%rd9];
	st.shared.v2.f32 	[%r46], {%f9, %f10};
$L__BB2_3:
	setp.lt.u32 	%p2, %r1, 2;
	@%p2 bra 	$L__BB2_15;
	sub.s32 	%r13, %r4, %r3;
	ld.const.v2.f32 	{%f15, %f16}, [disc];
	mul.f32 	%f1, %f15, %f15;
	mul.f32 	%f2, %f15, 0f40800000;
	mul.f32 	%f3, %f16, 0f3F000000;
	min.u32 	%r52, %r5, 2;
	add.s32 	%r53, %r5, %r52;
	and.b32  	%r54, %r53, 1;
	setp.eq.b32 	%p3, %r54, 1;
	mov.u32 	%r107, %r5;
	@%p3 bra 	$L__BB2_8;
	add.s32 	%r107, %r5, -1;
	setp.gt.s32 	%p4, %r5, %r13;
	setp.lt.u32 	%p5, %r3, %r107;
	or.pred  	%p6, %p5, %p4;
	@%p6 bra 	$L__BB2_7;
	and.b32  	%r55, %r107, 1;
	setp.eq.b32 	%p7, %r55, 1;
	selp.b32 	%r56, %r4, 0, %p7;
	add.s32 	%r57, %r56, %r2;
	shl.b32 	%r58, %r57, 3;
	mov.u32 	%r59, temper;
	add.s32 	%r60, %r59, %r58;
	ld.shared.v2.f32 	{%f17, %f18}, [%r60];
	ld.shared.v2.f32 	{%f19, %f20}, [%r60+16];
	ld.shared.f32 	%f21, [%r60+8];
	add.f32 	%f22, %f17, %f19;
	add.f32 	%f23, %f21, %f21;
	sub.f32 	%f24, %f22, %f23;
	div.rn.f32 	%f25, %f24, %f1;
	mul.f32 	%f26, %f17, %f17;
	mul.f32 	%f27, %f19, %f19;
	sub.f32 	%f28, %f26, %f27;
	div.rn.f32 	%f29, %f28, %f2;
	add.f32 	%f30, %f17, %f18;
	add.f32 	%f31, %f19, %f20;
	add.f32 	%f32, %f30, %f31;
	add.f32 	%f33, %f21, %f25;
	add.f32 	%f34, %f33, %f33;
	sub.f32 	%f35, %f32, %f34;
	div.rn.f32 	%f36, %f35, %f1;
	add.f32 	%f37, %f29, %f36;
	mul.f32 	%f38, %f3, %f37;
	sub.f32 	%f39, %f21, %f38;
	add.f32 	%f40, %f39, %f39;
	sub.f32 	%f41, %f22, %f40;
	div.rn.f32 	%f42, %f41, %f1;
	add.f32 	%f43, %f39, %f42;
	add.f32 	%f44, %f43, %f43;
	sub.f32 	%f45, %f32, %f44;
	div.rn.f32 	%f46, %f45, %f1;
	add.f32 	%f47, %f29, %f46;
	mul.f32 	%f48, %f3, %f47;
	sub.f32 	%f49, %f21, %f48;
	and.b32  	%r61, %r5, 1;
	setp.eq.b32 	%p8, %r61, 1;
	selp.b32 	%r62, %r4, 0, %p8;
	add.s32 	%r63, %r62, %r2;
	shl.b32 	%r64, %r63, 3;
	add.s32 	%r65, %r59, %r64;
	st.shared.v2.f32 	[%r65+8], {%f49, %f42};
$L__BB2_7:
	bar.sync 	0;
$L__BB2_8:
	setp.lt.u32 	%p9, %r1, 4;
	@%p9 bra 	$L__BB2_15;
	and.b32  	%r66, %r107, 1;
	setp.eq.b32 	%p10, %r66, 1;
	selp.b32 	%r67, %r4, 0, %p10;
	selp.b32 	%r68, 0, %r4, %p10;
	add.s32 	%r69, %r68, %r2;
	shl.b32 	%r70, %r69, 3;
	mov.u32 	%r71, temper;
	add.s32 	%r16, %r71, %r70;
	add.s32 	%r72, %r67, %r2;
	shl.b32 	%r73, %r72, 3;
	add.s32 	%r17, %r71, %r73;
$L__BB2_10:
	setp.gt.s32 	%p11, %r107, %r13;
	add.s32 	%r19, %r107, -1;
	setp.lt.s32 	%p12, %r3, %r19;
	or.pred  	%p13, %p12, %p11;
	@%p13 bra 	$L__BB2_12;
	ld.shared.v2.f32 	{%f50, %f51}, [%r16];
	ld.shared.v2.f32 	{%f52, %f53}, [%r16+16];
	ld.shared.f32 	%f54, [%r16+8];
	add.f32 	%f55, %f50, %f52;
	add.f32 	%f56, %f54, %f54;
	sub.f32 	%f57, %f55, %f56;
	div.rn.f32 	%f58, %f57, %f1;
	mul.f32 	%f59, %f50, %f50;
	mul.f32 	%f60, %f52, %f52;
	sub.f32 	%f61, %f59, %f60;
	div.rn.f32 	%f62, %f61, %f2;
	add.f32 	%f63, %f50, %f51;
	add.f32 	%f64, %f52, %f53;
	add.f32 	%f65, %f63, %f64;
	add.f32 	%f66, %f54, %f58;
	add.f32 	%f67, %f66, %f66;
	sub.f32 	%f68, %f65, %f67;
	div.rn.f32 	%f69, %f68, %f1;
	add.f32 	%f70, %f62, %f69;
	mul.f32 	%f71, %f3, %f70;
	sub.f32 	%f72, %f54, %f71;
	add.f32 	%f73, %f72, %f72;
	sub.f32 	%f74, %f55, %f73;
	div.rn.f32 	%f75, %f74, %f1;
	add.f32 	%f76, %f72, %f75;
	add.f32 	%f77, %f76, %f76;
	sub.f32 	%f78, %f65, %f77;
	div.rn.f32 	%f79, %f78, %f1;
	add.f32 	%f80, %f62, %f79;
	mul.f32 	%f81, %f3, %f80;
	sub.f32 	%f82, %f54, %f81;
	st.shared.v2.f32 	[%r17+8], {%f82, %f75};
$L__BB2_12:
	bar.sync 	0;
	setp.gt.s32 	%p14, %r19, %r13;
	add.s32 	%r74, %r19, -1;
	setp.lt.s32 	%p15, %r3, %r74;
	or.pred  	%p16, %p15, %p14;
	@%p16 bra 	$L__BB2_14;
	ld.shared.v2.f32 	{%f83, %f84}, [%r17];
	ld.shared.v2.f32 	{%f85, %f86}, [%r17+16];
	ld.shared.f32 	%f87, [%r17+8];
	add.f32 	%f88, %f83, %f85;
	add.f32 	%f89, %f87, %f87;
	sub.f32 	%f90, %f88, %f89;
	div.rn.f32 	%f91, %f90, %f1;
	mul.f32 	%f92, %f83, %f83;
	mul.f32 	%f93, %f85, %f85;
	sub.f32 	%f94, %f92, %f93;
	div.rn.f32 	%f95, %f94, %f2;
	add.f32 	%f96, %f83, %f84;
	add.f32 	%f97, %f85, %f86;
	add.f32 	%f98, %f96, %f97;
	add.f32 	%f99, %f87, %f91;
	add.f32 	%f100, %f99, %f99;
	sub.f32 	%f101, %f98, %f100;
	div.rn.f32 	%f102, %f101, %f1;
	add.f32 	%f103, %f95, %f102;
	mul.f32 	%f104, %f3, %f103;
	sub.f32 	%f105, %f87, %f104;
	add.f32 	%f106, %f105, %f105;
	sub.f32 	%f107, %f88, %f106;
	div.rn.f32 	%f108, %f107, %f1;
	add.f32 	%f109, %f105, %f108;
	add.f32 	%f110, %f109, %f109;
	sub.f32 	%f111, %f98, %f110;
	div.rn.f32 	%f112, %f111, %f1;
	add.f32 	%f113, %f95, %f112;
	mul.f32 	%f114, %f3, %f113;
	sub.f32 	%f115, %f87, %f114;
	st.shared.v2.f32 	[%r16+8], {%f115, %f108};
$L__BB2_14:
	bar.sync 	0;
	setp.gt.u32 	%p17, %r107, 3;
	add.s32 	%r107, %r107, -2;
	@%p17 bra 	$L__BB2_10;
$L__BB2_15:
	shl.b32 	%r75, %r2, 3;
	mov.u32 	%r76, temper;
	add.s32 	%r21, %r76, %r75;
	ld.shared.v2.f32 	{%f116, %f117}, [%r21+8];
	st.shared.v2.f32 	[%r21], {%f116, %f117};
	add.s32 	%r22, %r10, %r7;
	add.s32 	%r77, %r1, %r8;
	sub.s32 	%r78, %r77, %r6;
	add.s32 	%r23, %r78, %r7;
	setp.lt.u32 	%p18, %r1, 4;
	@%p18 bra 	$L__BB2_27;
	ld.const.v2.f32 	{%f118, %f119}, [disc];
	mul.f32 	%f4, %f118, %f118;
	mul.f32 	%f5, %f118, 0f40800000;
	mul.f32 	%f6, %f119, 0f3F000000;
	setp.eq.s32 	%p19, %r5, 3;
	mov.b32 	%r110, 1;
	@%p19 bra 	$L__BB2_23;
	and.b32  	%r82, %r5, 2046;
	shl.b32 	%r83, %r1, 3;
	add.s32 	%r24, %r21, %r83;
	add.s32 	%r25, %r82, -4;
	mov.b32 	%r109, 0;
	mov.b32 	%r108, 1;
$L__BB2_18:
	sub.s32 	%r84, %r1, %r108;
	setp.ge.u32 	%p20, %r2, %r84;
	setp.lt.u32 	%p21, %r2, %r108;
	or.pred  	%p22, %p20, %p21;
	@%p22 bra 	$L__BB2_20;
	ld.shared.v2.f32 	{%f120, %f121}, [%r21+-8];
	ld.shared.v2.f32 	{%f122, %f123}, [%r21+8];
	ld.shared.f32 	%f124, [%r21];
	add.f32 	%f125, %f120, %f122;
	add.f32 	%f126, %f124, %f124;
	sub.f32 	%f127, %f125, %f126;
	div.rn.f32 	%f128, %f127, %f4;
	mul.f32 	%f129, %f120, %f120;
	mul.f32 	%f130, %f122, %f122;
	sub.f32 	%f131, %f129, %f130;
	div.rn.f32 	%f132, %f131, %f5;
	add.f32 	%f133, %f120, %f121;
	add.f32 	%f134, %f122, %f123;
	add.f32 	%f135, %f133, %f134;
	add.f32 	%f136, %f124, %f128;
	add.f32 	%f137, %f136, %f136;
	sub.f32 	%f138, %f135, %f137;
	div.rn.f32 	%f139, %f138, %f4;
	add.f32 	%f140, %f132, %f139;
	mul.f32 	%f141, %f6, %f140;
	sub.f32 	%f142, %f124, %f141;
	add.f32 	%f143, %f142, %f142;
	sub.f32 	%f144, %f125, %f143;
	div.rn.f32 	%f145, %f144, %f4;
	add.f32 	%f146, %f142, %f145;
	add.f32 	%f147, %f146, %f146;
	sub.f32 	%f148, %f135, %f147;
	div.rn.f32 	%f149, %f148, %f4;
	add.f32 	%f150, %f132, %f149;
	mul.f32 	%f151, %f6, %f150;
	sub.f32 	%f152, %f124, %f151;
	st.shared.v2.f32 	[%r24+16], {%f152, %f145};
$L__BB2_20:
	bar.sync 	0;
	not.b32 	%r86, %r108;
	add.s32 	%r87, %r1, %r86;
	setp.ge.u32 	%p23, %r2, %r87;
	setp.le.u32 	%p24, %r2, %r108;
	or.pred  	%p25, %p23, %p24;
	@%p25 bra 	$L__BB2_22;
	ld.shared.v2.f32 	{%f153, %f154}, [%r24+8];
	ld.shared.v2.f32 	{%f155, %f156}, [%r24+24];
	ld.shared.f32 	%f157, [%r24+16];
	add.f32 	%f158, %f153, %f155;
	add.f32 	%f159, %f157, %f157;
	sub.f32 	%f160, %f158, %f159;
	div.rn.f32 	%f161, %f160, %f4;
	mul.f32 	%f162, %f153, %f153;
	mul.f32 	%f163, %f155, %f155;
	sub.f32 	%f164, %f162, %f163;
	div.rn.f32 	%f165, %f164, %f5;
	add.f32 	%f166, %f153, %f154;
	add.f32 	%f167, %f155, %f156;
	add.f32 	%f168, %f166, %f167;
	add.f32 	%f169, %f157, %f161;
	add.f32 	%f170, %f169, %f169;
	sub.f32 	%f171, %f168, %f170;
	div.rn.f32 	%f172, %f171, %f4;
	add.f32 	%f173, %f165, %f172;
	mul.f32 	%f174, %f6, %f173;
	sub.f32 	%f175, %f157, %f174;
	add.f32 	%f176, %f175, %f175;
	sub.f32 	%f177, %f158, %f176;
	div.rn.f32 	%f178, %f177, %f4;
	add.f32 	%f179, %f175, %f178;
	add.f32 	%f180, %f179, %f179;
	sub.f32 	%f181, %f168, %f180;
	div.rn.f32 	%f182, %f181, %f4;
	add.f32 	%f183, %f165, %f182;
	mul.f32 	%f184, %f6, %f183;
	sub.f32 	%f185, %f157, %f184;
	st.shared.v2.f32 	[%r21], {%f185, %f178};
$L__BB2_22:
	bar.sync 	0;
	add.s32 	%r110, %r108, 2;
	add.s32 	%r29, %r108, 1;
	setp.ne.s32 	%p26, %r109, %r25;
	mov.u32 	%r108, %r110;
	mov.u32 	%r109, %r29;
	@%p26 bra 	$L__BB2_18;
$L__BB2_23:
	and.b32  	%r89, %r1, 2;
	setp.ne.s32 	%p27, %r89, 0;
	@%p27 bra 	$L__BB2_27;
	sub.s32 	%r90, %r1, %r110;
	setp.ge.u32 	%p28, %r2, %r90;
	setp.lt.u32 	%p29, %r2, %r110;
	or.pred  	%p30, %p28, %p29;
	@%p30 bra 	$L__BB2_26;
	and.b32  	%r92, %r110, 1;
	setp.eq.b32 	%p31, %r92, 1;
	not.b32 	%r93, %r110;
	and.b32  	%r94, %r93, 1;
	mul.lo.s32 	%r95, %r94, %r4;
	shl.b32 	%r96, %r95, 3;
	add.s32 	%r97, %r21, %r96;
	ld.shared.v2.f32 	{%f186, %f187}, [%r97+-8];
	ld.shared.v2.f32 	{%f188, %f189}, [%r97+8];
	ld.shared.f32 	%f190, [%r97];
	add.f32 	%f191, %f186, %f188;
	add.f32 	%f192, %f190, %f190;
	sub.f32 	%f193, %f191, %f192;
	div.rn.f32 	%f194, %f193, %f4;
	mul.f32 	%f195, %f186, %f186;
	mul.f32 	%f196, %f188, %f188;
	sub.f32 	%f197, %f195, %f196;
	div.rn.f32 	%f198, %f197, %f5;
	add.f32 	%f199, %f186, %f187;
	add.f32 	%f200, %f188, %f189;
	add.f32 	%f201, %f199, %f200;
	add.f32 	%f202, %f190, %f194;
	add.f32 	%f203, %f202, %f202;
	sub.f32 	%f204, %f201, %f203;
	div.rn.f32 	%f205, %f204, %f4;
	add.f32 	%f206, %f198, %f205;
	mul.f32 	%f207, %f6, %f206;
	sub.f32 	%f208, %f190, %f207;
	add.f32 	%f209, %f208, %f208;
	sub.f32 	%f210, %f191, %f209;
	div.rn.f32 	%f211, %f210, %f4;
	add.f32 	%f212, %f208, %f211;
	add.f32 	%f213, %f212, %f212;
	sub.f32 	%f214, %f201, %f213;
	div.rn.f32 	%f215, %f214, %f4;
	add.f32 	%f216, %f198, %f215;
	mul.f32 	%f217, %f6, %f216;
	sub.f32 	%f218, %f190, %f217;
	shl.b32 	%r98, %r4, 3;
	selp.b32 	%r99, %r98, 0, %p31;
	add.s32 	%r100, %r21, %r99;
	st.shared.v2.f32 	[%r100], {%f218, %f211};
$L__BB2_26:
	bar.sync 	0;
$L__BB2_27:
	shl.b32 	%r101, %r23, 3;
	add.s32 	%r103, %r76, %r101;
	ld.shared.v2.f32 	{%f219, %f220}, [%r103+-16];
	st.global.v2.f32 	[%rd4], {%f219, %f220};
	shl.b32 	%r104, %r22, 3;
	add.s32 	%r105, %r76, %r104;
	ld.shared.v2.f32 	{%f221, %f222}, [%r105];
	st.global.v2.f32 	[%rd3], {%f221, %f222};
	ret;

}


// ===== COMPILED SASS (sm_100) =====

	.target	sm_100

	.elftype	@"ET_EXEC"


//--------------------- .note.nv.tkinfo           --------------------------
	.section	.note.nv.tkinfo,"",@"SHT_NOTE"
	.sectionflags	@"SHF_NOTE_NV_TKINFO"
	.tkinfo
        /*0018*/ 	.word	0x00000002
        /*0030*/ 	.string	""
        /*0030*/ 	.string	"ptxas"
        /*0030*/ 	.string	"Cuda compilation tools, release 13.0, V13.0.88"
        /*0030*/ 	.string	"Build cuda_13.0.r13.0/compiler.36424714_0"
        /*0030*/ 	.string	"-arch sm_100 -m 64 "



//--------------------- .note.nv.cuinfo           --------------------------
	.section	.note.nv.cuinfo,"",@"SHT_NOTE"
	.sectionflags	@"SHF_NOTE_NV_CUINFO"
        /*0018*/ 	.short	0x0002
        /*001a*/ 	.short	0x0064
        /*001c*/ 	.short	0x0082
	.zero		2


//--------------------- .nv.info                  --------------------------
	.section	.nv.info,"",@"SHT_CUDA_INFO"
	.align	4


	//----- nvinfo : EIATTR_REGCOUNT
	.align		4
        /*0000*/ 	.byte	0x04, 0x2f
        /*0002*/ 	.short	(.L_2 - .L_1)
	.align		4
.L_1:
        /*0004*/ 	.word	index@(_Z10upTriangleP6float2S0_S0_)
        /*0008*/ 	.word	0x0000001a


	//----- nvinfo : EIATTR_FRAME_SIZE
	.align		4
.L_2:
        /*000c*/ 	.byte	0x04, 0x11
        /*000e*/ 	.short	(.L_4 - .L_3)
	.align		4
.L_3:
        /*0010*/ 	.word	index@($__internal_2_$__cuda_sm3x_div_rn_noftz_f32_slowpath)
        /*0014*/ 	.word	0x00000000


	//----- nvinfo : EIATTR_FRAME_SIZE
	.align		4
.L_4:
        /*0018*/ 	.byte	0x04, 0x11
        /*001a*/ 	.short	(.L_6 - .L_5)
	.align		4
.L_5:
        /*001c*/ 	.word	index@(_Z10upTriangleP6float2S0_S0_)
        /*0020*/ 	.word	0x00000000


	//----- nvinfo : EIATTR_REGCOUNT
	.align		4
.L_6:
        /*0024*/ 	.byte	0x04, 0x2f
        /*0026*/ 	.short	(.L_8 - .L_7)
	.align		4
.L_7:
        /*0028*/ 	.word	index@(_Z12downTriangleP6float2S0_S0_)
        /*002c*/ 	.word	0x0000001e


	//----- nvinfo : EIATTR_FRAME_SIZE
	.align		4
.L_8:
        /*0030*/ 	.byte	0x04, 0x11
        /*0032*/ 	.short	(.L_10 - .L_9)
	.align		4
.L_9:
        /*0034*/ 	.word	index@($__internal_1_$__cuda_sm3x_div_rn_noftz_f32_slowpath)
        /*0038*/ 	.word	0x00000000


	//----- nvinfo : EIATTR_FRAME_SIZE
	.align		4
.L_10:
        /*003c*/ 	.byte	0x04, 0x11
        /*003e*/ 	.short	(.L_12 - .L_11)
	.align		4
.L_11:
        /*0040*/ 	.word	index@(_Z12downTriangleP6float2S0_S0_)
        /*0044*/ 	.word	0x00000000


	//----- nvinfo : EIATTR_REGCOUNT
	.align		4
.L_12:
        /*0048*/ 	.byte	0x04, 0x2f
        /*004a*/ 	.short	(.L_14 - .L_13)
	.align		4
.L_13:
        /*004c*/ 	.word	index@(_Z12wholeDiamondP6float2S0_i)
        /*0050*/ 	.word	0x00000024


	//----- nvinfo : EIATTR_FRAME_SIZE
	.align		4
.L_14:
        /*0054*/ 	.byte	0x04, 0x11
        /*0056*/ 	.short	(.L_16 - .L_15)
	.align		4
.L_15:
        /*0058*/ 	.word	index@($__internal_0_$__cuda_sm3x_div_rn_noftz_f32_slowpath)
        /*005c*/ 	.word	0x00000000


	//----- nvinfo : EIATTR_FRAME_SIZE
	.align		4
.L_16:
        /*0060*/ 	.byte	0x04, 0x11
        /*0062*/ 	.short	(.L_18 - .L_17)
	.align		4
.L_17:
        /*0064*/ 	.word	index@(_Z12wholeDiamondP6float2S0_i)
        /*0068*/ 	.word	0x00000000


	//----- nvinfo : EIATTR_MIN_STACK_SIZE
	.align		4
.L_18:
        /*006c*/ 	.byte	0x04, 0x12
        /*006e*/ 	.short	(.L_20 - .L_19)
	.align		4
.L_19:
        /*0070*/ 	.word	index@(_Z12wholeDiamondP6float2S0_i)
        /*0074*/ 	.word	0x00000000


	//----- nvinfo : EIATTR_MIN_STACK_SIZE
	.align		4
.L_20:
        /*0078*/ 	.byte	0x04, 0x12
        /*007a*/ 	.short	(.L_22 - .L_21)
	.align		4
.L_21:
        /*007c*/ 	.word	index@(_Z12downTriangleP6float2S0_S0_)
        /*0080*/ 	.word	0x00000000


	//----- nvinfo : EIATTR_MIN_STACK_SIZE
	.align		4
.L_22:
        /*0084*/ 	.byte	0x04, 0x12
        /*0086*/ 	.short	(.L_24 - .L_23)
	.align		4
.L_23:
        /*0088*/ 	.word	index@(_Z10upTriangleP6float2S0_S0_)
        /*008c*/ 	.word	0x00000000
.L_24:


//--------------------- .nv.compat                --------------------------
	.section	.nv.compat,"",@"SHT_CUDA_COMPAT_INFO"
	.align	4
        /*0000*/ 	.byte	0x02, 0x09, 0x00, 0x00, 0x02, 0x02, 0x01, 0x00, 0x02, 0x05, 0x05, 0x00, 0x03, 0x07, 0x01, 0x01
        /*0010*/ 	.byte	0x02, 0x03, 0x00, 0x00, 0x02, 0x06, 0x01, 0x00, 0x04, 0x0b, 0x08, 0x00, 0x01, 0x00, 0x00, 0x00
        /*0020*/ 	.byte	0x00, 0x00, 0x00, 0x00


//--------------------- .nv.info._Z12wholeDiamondP6float2S0_i --------------------------
	.section	.nv.info._Z12wholeDiamondP6float2S0_i,"",@"SHT_CUDA_INFO"
	.sectionflags	@""
	.align	4


	//----- nvinfo : EIATTR_CUDA_API_VERSION
	.align		4
        /*0000*/ 	.byte	0x04, 0x37
        /*0002*/ 	.short	(.L_26 - .L_25)
.L_25:
        /*0004*/ 	.word	0x00000082


	//----- nvinfo : EIATTR_KPARAM_INFO
	.align		4
.L_26:
        /*0008*/ 	.byte	0x04, 0x17
        /*000a*/ 	.short	(.L_28 - .L_27)
.L_27:
        /*000c*/ 	.word	0x00000000
        /*0010*/ 	.short	0x0002
        /*0012*/ 	.short	0x0010
        /*0014*/ 	.byte	0x00, 0xf0, 0x11, 0x00


	//----- nvinfo : EIATTR_KPARAM_INFO
	.align		4
.L_28:
        /*0018*/ 	.byte	0x04, 0x17
        /*001a*/ 	.short	(.L_30 - .L_29)
.L_29:
        /*001c*/ 	.word	0x00000000
        /*0020*/ 	.short	0x0001
        /*0022*/ 	.short	0x0008
        /*0024*/ 	.byte	0x00, 0xf5, 0x21, 0x00


	//----- nvinfo : EIATTR_KPARAM_INFO
	.align		4
.L_30:
        /*0028*/ 	.byte	0x04, 0x17
        /*002a*/ 	.short	(.L_32 - .L_31)
.L_31:
        /*002c*/ 	.word	0x00000000
        /*0030*/ 	.short	0x0000
        /*0032*/ 	.short	0x0000
        /*0034*/ 	.byte	0x00, 0xf5, 0x21, 0x00


	//----- nvinfo : EIATTR_SPARSE_MMA_MASK
	.align		4
.L_32:
        /*0038*/ 	.byte	0x03, 0x50
        /*003a*/ 	.short	0x0000


	//----- nvinfo : EIATTR_MAXREG_COUNT
	.align		4
        /*003c*/ 	.byte	0x03, 0x1b
        /*003e*/ 	.short	0x00ff


	//----- nvinfo : EIATTR_NUM_BARRIERS
	.align		4
        /*0040*/ 	.byte	0x02, 0x4c
        /*0042*/ 	.byte	0x01
	.zero		1


	//----- nvinfo : EIATTR_MERCURY_ISA_VERSION
	.align		4
        /*0044*/ 	.byte	0x03, 0x5f
        /*0046*/ 	.short	0x0101


	//----- nvinfo : EIATTR_VRC_CTA_INIT_COUNT
	.align		4
        /*0048*/ 	.byte	0x02, 0x4a
	.zero		1
	.zero		1


	//----- nvinfo : EIATTR_EXIT_INSTR_OFFSETS
	.align		4
        /*004c*/ 	.byte	0x04, 0x1c
        /*004e*/ 	.short	(.L_34 - .L_33)


	//   ....[0]....
.L_33:
        /*0050*/ 	.word	0x00002df0


	//----- nvinfo : EIATTR_CRS_STACK_SIZE
	.align		4
.L_34:
        /*0054*/ 	.byte	0x04, 0x1e
        /*0056*/ 	.short	(.L_36 - .L_35)
.L_35:
        /*0058*/ 	.word	0x00000000


	//----- nvinfo : EIATTR_CBANK_PARAM_SIZE
	.align		4
.L_36:
        /*005c*/ 	.byte	0x03, 0x19
        /*005e*/ 	.short	0x0014


	//----- nvinfo : EIATTR_PARAM_CBANK
	.align		4
        /*0060*/ 	.byte	0x04, 0x0a
        /*0062*/ 	.short	(.L_38 - .L_37)
	.align		4
.L_37:
        /*0064*/ 	.word	index@(.nv.constant0._Z12wholeDiamondP6float2S0_i)
        /*0068*/ 	.short	0x0380
        /*006a*/ 	.short	0x0014


	//----- nvinfo : EIATTR_SW_WAR
	.align		4
.L_38:
        /*006c*/ 	.byte	0x04, 0x36
        /*006e*/ 	.short	(.L_40 - .L_39)
.L_39:
        /*0070*/ 	.word	0x00000008
.L_40:


//--------------------- .nv.info._Z12downTriangleP6float2S0_S0_ --------------------------
	.section	.nv.info._Z12downTriangleP6float2S0_S0_,"",@"SHT_CUDA_INFO"
	.sectionflags	@""
	.align	4


	//----- nvinfo : EIATTR_CUDA_API_VERSION
	.align		4
        /*0000*/ 	.byte	0x04, 0x37
        /*0002*/ 	.short	(.L_42 - .L_41)
.L_41:
        /*0004*/ 	.word	0x00000082


	//----- nvinfo : EIATTR_KPARAM_INFO
	.align		4
.L_42:
        /*0008*/ 	.byte	0x04, 0x17
        /*000a*/ 	.short	(.L_44 - .L_43)
.L_43:
        /*000c*/ 	.word	0x00000000
        /*0010*/ 	.short	0x0002
        /*0012*/ 	.short	0x0010
        /*0014*/ 	.byte	0x00, 0xf5, 0x21, 0x00


	//----- nvinfo : EIATTR_KPARAM_INFO
	.align		4
.L_44:
        /*0018*/ 	.byte	0x04, 0x17
        /*001a*/ 	.short	(.L_46 - .L_45)
.L_45:
        /*001c*/ 	.word	0x00000000
        /*0020*/ 	.short	0x0001
        /*0022*/ 	.short	0x0008
        /*0024*/ 	.byte	0x00, 0xf5, 0x21, 0x00


	//----- nvinfo : EIATTR_KPARAM_INFO
	.align		4
.L_46:
        /*0028*/ 	.byte	0x04, 0x17
        /*002a*/ 	.short	(.L_48 - .L_47)
.L_47:
        /*002c*/ 	.word	0x00000000
        /*0030*/ 	.short	0x0000
        /*0032*/ 	.short	0x0000
        /*0034*/ 	.byte	0x00, 0xf5, 0x21, 0x00


	//----- nvinfo : EIATTR_SPARSE_MMA_MASK
	.align		4
.L_48:
        /*0038*/ 	.byte	0x03, 0x50
        /*003a*/ 	.short	0x0000


	//----- nvinfo : EIATTR_MAXREG_COUNT
	.align		4
        /*003c*/ 	.byte	0x03, 0x1b
        /*003e*/ 	.short	0x00ff


	//----- nvinfo : EIATTR_NUM_BARRIERS
	.align		4
        /*0040*/ 	.byte	0x02, 0x4c
        /*0042*/ 	.byte	0x01
	.zero		1


	//----- nvinfo : EIATTR_MERCURY_ISA_VERSION
	.align		4
        /*0044*/ 	.byte	0x03, 0x5f
        /*0046*/ 	.short	0x0101


	//----- nvinfo : EIATTR_VRC_CTA_INIT_COUNT
	.align		4
        /*0048*/ 	.byte	0x02, 0x4a
	.zero		1
	.zero		1


	//----- nvinfo : EIATTR_EXIT_INSTR_OFFSETS
	.align		4
        /*004c*/ 	.byte	0x04, 0x1c
        /*004e*/ 	.short	(.L_50 - .L_49)


	//   ....[0]....
.L_49:
        /*0050*/ 	.word	0x00001830


	//----- nvinfo : EIATTR_CRS_STACK_SIZE
	.align		4
.L_50:
        /*0054*/ 	.byte	0x04, 0x1e
        /*0056*/ 	.short	(.L_52 - .L_51)
.L_51:
        /*0058*/ 	.word	0x00000000


	//----- nvinfo : EIATTR_CBANK_PARAM_SIZE
	.align		4
.L_52:
        /*005c*/ 	.byte	0x03, 0x19
        /*005e*/ 	.short	0x0018


	//----- nvinfo : EIATTR_PARAM_CBANK
	.align		4
        /*0060*/ 	.byte	0x04, 0x0a
        /*0062*/ 	.short	(.L_54 - .L_53)
	.align		4
.L_53:
        /*0064*/ 	.word	index@(.nv.constant0._Z12downTriangleP6float2S0_S0_)
        /*0068*/ 	.short	0x0380
        /*006a*/ 	.short	0x0018


	//----- nvinfo : EIATTR_SW_WAR
	.align		4
.L_54:
        /*006c*/ 	.byte	0x04, 0x36
        /*006e*/ 	.short	(.L_56 - .L_55)
.L_55:
        /*0070*/ 	.word	0x00000008
.L_56:


//--------------------- .nv.info._Z10upTriangleP6float2S0_S0_ --------------------------
	.section	.nv.info._Z10upTriangleP6float2S0_S0_,"",@"SHT_CUDA_INFO"
	.sectionflags	@""
	.align	4


	//----- nvinfo : EIATTR_CUDA_API_VERSION
	.align		4
        /*0000*/ 	.byte	0x04, 0x37
        /*0002*/ 	.short	(.L_58 - .L_57)
.L_57:
        /*0004*/ 	.word	0x00000082


	//----- nvinfo : EIATTR_KPARAM_INFO
	.align		4
.L_58:
        /*0008*/ 	.byte	0x04, 0x17
        /*000a*/ 	.short	(.L_60 - .L_59)
.L_59:
        /*000c*/ 	.word	0x00000000
        /*0010*/ 	.short	0x0002
        /*0012*/ 	.short	0x0010
        /*0014*/ 	.byte	0x00, 0xf5, 0x21, 0x00


	//----- nvinfo : EIATTR_KPARAM_INFO
	.align		4
.L_60:
        /*0018*/ 	.byte	0x04, 0x17
        /*001a*/ 	.short	(.L_62 - .L_61)
.L_61:
        /*001c*/ 	.word	0x00000000
        /*0020*/ 	.short	0x0001
        /*0022*/ 	.short	0x0008
        /*0024*/ 	.byte	0x00, 0xf5, 0x21, 0x00


	//----- nvinfo : EIATTR_KPARAM_INFO
	.align		4
.L_62:
        /*0028*/ 	.byte	0x04, 0x17
        /*002a*/ 	.short	(.L_64 - .L_63)
.L_63:
        /*002c*/ 	.word	0x00000000
        /*0030*/ 	.short	0x0000
        /*0032*/ 	.short	0x0000
        /*0034*/ 	.byte	0x00, 0xf5, 0x21, 0x00


	//----- nvinfo : EIATTR_SPARSE_MMA_MASK
	.align		4
.L_64:
        /*0038*/ 	.byte	0x03, 0x50
        /*003a*/ 	.short	0x0000


	//----- nvinfo : EIATTR_MAXREG_COUNT
	.align		4
        /*003c*/ 	.byte	0x03, 0x1b
        /*003e*/ 	.short	0x00ff


	//----- nvinfo : EIATTR_NUM_BARRIERS
	.align		4
        /*0040*/ 	.byte	0x02, 0x4c
        /*0042*/ 	.byte	0x01
	.zero		1


	//----- nvinfo : EIATTR_MERCURY_ISA_VERSION
	.align		4
        /*0044*/ 	.byte	0x03, 0x5f
        /*0046*/ 	.short	0x0101


	//----- nvinfo : EIATTR_VRC_CTA_INIT_COUNT
	.align		4
        /*0048*/ 	.byte	0x02, 0x4a
	.zero		1
	.zero		1


	//----- nvinfo : EIATTR_EXIT_INSTR_OFFSETS
	.align		4
        /*004c*/ 	.byte	0x04, 0x1c
        /*004e*/ 	.short	(.L_66 - .L_65)


	//   ....[0]....
.L_65:
        /*0050*/ 	.word	0x000017a0


	//----- nvinfo : EIATTR_CRS_STACK_SIZE
	.align		4
.L_66:
        /*0054*/ 	.byte	0x04, 0x1e
        /*0056*/ 	.short	(.L_68 - .L_67)
.L_67:
        /*0058*/ 	.word	0x00000000


	//----- nvinfo : EIATTR_CBANK_PARAM_SIZE
	.align		4
.L_68:
        /*005c*/ 	.byte	0x03, 0x19
        /*005e*/ 	.short	0x0018


	//----- nvinfo : EIATTR_PARAM_CBANK
	.align		4
        /*0060*/ 	.byte	0x04, 0x0a
        /*0062*/ 	.short	(.L_70 - .L_69)
	.align		4
.L_69:
        /*0064*/ 	.word	index@(.nv.constant0._Z10upTriangleP6float2S0_S0_)
        /*0068*/ 	.short	0x0380
        /*006a*/ 	.short	0x0018


	//----- nvinfo : EIATTR_SW_WAR
	.align		4
.L_70:
        /*006c*/ 	.byte	0x04, 0x36
        /*006e*/ 	.short	(.L_72 - .L_71)
.L_71:
        /*0070*/ 	.word	0x00000008
.L_72:


//--------------------- .nv.callgraph             --------------------------
	.section	.nv.callgraph,"",@"SHT_CUDA_CALLGRAPH"
	.align	4
	.sectionentsize	8
	.align		4
        /*0000*/ 	.word	0x00000000
	.align		4
        /*0004*/ 	.word	0xffffffff
	.align		4
        /*0008*/ 	.word	0x00000000
	.align		4
        /*000c*/ 	.word	0xfffffffe
	.align		4
        /*0010*/ 	.word	0x00000000
	.align		4
        /*0014*/ 	.word	0xfffffffd
	.align		4
        /*0018*/ 	.word	0x00000000
	.align		4
        /*001c*/ 	.word	0xfffffffc


//--------------------- .nv.constant3             --------------------------
	.section	.nv.constant3,"a",@progbits
	.align	8
.nv.constant3:
	.type		disc,@object
	.size		disc,(.L_0 - disc)
disc:
	.zero		8
.L_0:


//--------------------- .text._Z12wholeDiamondP6float2S0_i --------------------------
	.section	.text._Z12wholeDiamondP6float2S0_i,"ax",@progbits
	.align	128
        .global         _Z12wholeDiamondP6float2S0_i
        .type           _Z12wholeDiamondP6float2S0_i,@function
        .size           _Z12wholeDiamondP6float2S0_i,(.L_x_192 - _Z12wholeDiamondP6float2S0_i)
        .other          _Z12wholeDiamondP6float2S0_i,@"STO_CUDA_ENTRY STV_DEFAULT"
_Z12wholeDiamondP6float2S0_i:
.text._Z12wholeDiamondP6float2S0_i:
[----:B------:R-:W-:Y:S01]  /*0000*/  LDC R1, c[0x0][0x37c] ;  /* 0x0000df00ff017b82 */ /* 0x000fe20000000800 */
[----:B------:R-:W0:Y:S01]  /*0010*/  S2R R2, SR_TID.X ;  /* 0x0000000000027919 */ /* 0x000e220000002100 */
[----:B------:R-:W1:Y:S06]  /*0020*/  LDCU UR5, c[0x0][0x390] ;  /* 0x00007200ff0577ac */ /* 0x000e6c0008000800 */
[----:B------:R-:W2:Y:S01]  /*0030*/  LDC.64 R24, c[0x0][0x380] ;  /* 0x0000e000ff187b82 */ /* 0x000ea20000000a00 */
[----:B------:R-:W0:Y:S01]  /*0040*/  S2R R3, SR_CTAID.X ;  /* 0x0000000000037919 */ /* 0x000e220000002500 */
[----:B------:R-:W3:Y:S01]  /*0050*/  LDCU UR14, c[0x0][0x360] ;  /* 0x00006c00ff0e77ac */ /* 0x000ee20008000800 */
[----:B------:R-:W3:Y:S05]  /*0060*/  LDCU UR4, c[0x0][0x370] ;  /* 0x00006e00ff0477ac */ /* 0x000eea0008000800 */
[----:B------:R-:W4:Y:S01]  /*0070*/  LDC.64 R10, c[0x0][0x388] ;  /* 0x0000e200ff0a7b82 */ /* 0x000f220000000a00 */
[----:B------:R-:W5:Y:S01]  /*0080*/  LDCU.64 UR12, c[0x0][0x358] ;  /* 0x00006b00ff0c77ac */ /* 0x000f620008000a00 */
[----:B-1----:R-:W-:-:S02]  /*0090*/  UISETP.GT.AND UP0, UPT, UR5, -0x1, UPT ;  /* 0xffffffff0500788c */ /* 0x002fc4000bf04270 */
[----:B------:R-:W-:-:S04]  /*00a0*/  MOV R0, UR5 ;  /* 0x0000000500007c02 */ /* 0x000fc80008000f00 */
[----:B------:R-:W-:Y:S01]  /*00b0*/  PLOP3.LUT P0, PT, PT, PT, UP0, 0x80, 0x8 ;  /* 0x000000000008781c */ /* 0x000fe20003f0f008 */
[----:B---3--:R-:W-:Y:S02]  /*00c0*/  UIMAD UR4, UR14, UR4, -0x1 ;  /* 0xffffffff0e0474a4 */ /* 0x008fe4000f8e0204 */
[----:B0-----:R-:W-:-:S04]  /*00d0*/  IMAD R3, R3, UR14, R2 ;  /* 0x0000000e03037c24 */ /* 0x001fc8000f8e0202 */
[----:B------:R-:W-:Y:S02]  /*00e0*/  IMAD R0, R0, UR14, R3 ;  /* 0x0000000e00007c24 */ /* 0x000fe4000f8e0203 */
[----:B----4-:R-:W-:-:S03]  /*00f0*/  IMAD.WIDE R26, R3, 0x8, R10 ;  /* 0x00000008031a7825 */ /* 0x010fc600078e020a */
[----:B------:R-:W-:Y:S02]  /*0100*/  LOP3.LUT R5, R0, UR4, RZ, 0xc0, !PT ;  /* 0x0000000400057c12 */ /* 0x000fe4000f8ec0ff */
[----:B-----5:R-:W3:Y:S03]  /*0110*/  @!P0 LDG.E.64 R6, desc[UR12][R26.64] ;  /* 0x0000000c1a068981 */ /* 0x020ee6000c1e1b00 */
[----:B--2---:R-:W-:-:S04]  /*0120*/  @!P0 IMAD.WIDE R8, R5, 0x8, R24 ;  /* 0x0000000805088825 */ /* 0x004fc800078e0218 */
[----:B------:R-:W-:Y:S02]  /*0130*/  IMAD.WIDE R24, R3, 0x8, R24 ;  /* 0x0000000803187825 */ /* 0x000fe400078e0218 */
[----:B------:R-:W2:Y:S02]  /*0140*/  @!P0 LDG.E.64 R8, desc[UR12][R8.64] ;  /* 0x0000000c08088981 */ /* 0x000ea4000c1e1b00 */
[----:B------:R-:W-:Y:S02]  /*0150*/  @P0 IMAD.WIDE R10, R5, 0x8, R10 ;  /* 0x00000008050a0825 */ /* 0x000fe400078e020a */
[----:B------:R-:W4:Y:S04]  /*0160*/  @P0 LDG.E.64 R4, desc[UR12][R24.64] ;  /* 0x0000000c18040981 */ /* 0x000f28000c1e1b00 */
[----:B------:R-:W5:Y:S01]  /*0170*/  @P0 LDG.E.64 R10, desc[UR12][R10.64] ;  /* 0x0000000c0a0a0981 */ /* 0x000f62000c1e1b00 */
[----:B------:R-:W0:Y:S01]  /*0180*/  S2UR UR6, SR_CgaCtaId ;  /* 0x00000000000679c3 */ /* 0x000e220000008800 */
[----:B------:R-:W-:Y:S01]  /*0190*/  UIADD3 UR11, UPT, UPT, UR14, 0x2, URZ ;  /* 0x000000020e0b7890 */ /* 0x000fe2000fffe0ff */
[----:B------:R-:W-:-:S03]  /*01a0*/  SHF.L.U32 R0, R2, 0x1e, RZ ;  /* 0x0000001e02007819 */ /* 0x000fc600000006ff */
[----:B------:R-:W-:Y:S01]  /*01b0*/  USHF.R.U32.HI UR5, URZ, 0x1, UR11 ;  /* 0x00000001ff057899 */ /* 0x000fe2000801160b */
[----:B------:R-:W-:Y:S01]  /*01c0*/  SHF.R.S32.HI R0, RZ, 0x1f, R0 ;  /* 0x0000001fff007819 */ /* 0x000fe20000011400 */
[----:B------:R-:W-:Y:S01]  /*01d0*/  UMOV UR4, 0x400 ;  /* 0x0000040000047882 */ /* 0x000fe20000000000 */
[----:B------:R-:W-:Y:S02]  /*01e0*/  SHF.R.U32.HI R20, RZ, 0x1, R2 ;  /* 0x00000001ff147819 */ /* 0x000fe40000011602 */
[----:B------:R-:W-:Y:S02]  /*01f0*/  LOP3.LUT R19, R2, 0x1, RZ, 0xc0, !PT ;  /* 0x0000000102137812 */ /* 0x000fe400078ec0ff */
[----:B------:R-:W-:Y:S02]  /*0200*/  LOP3.LUT R21, R0, UR11, RZ, 0xc0, !PT ;  /* 0x0000000b00157c12 */ /* 0x000fe4000f8ec0ff */
[----:B------:R-:W-:Y:S02]  /*0210*/  IADD3 R0, PT, PT, R19, UR5, -R20 ;  /* 0x0000000513007c10 */ /* 0x000fe4000fffe814 */
[----:B------:R-:W-:-:S02]  /*0220*/  IADD3 R18, PT, PT, R20, R19, RZ ;  /* 0x0000001314127210 */ /* 0x000fc40007ffe0ff */
[C---:B------:R-:W-:Y:S01]  /*0230*/  IADD3 R0, PT, PT, R21.reuse, R0, RZ ;  /* 0x0000000015007210 */ /* 0x040fe20007ffe0ff */
[----:B0-----:R-:W-:Y:S01]  /*0240*/  ULEA UR6, UR6, UR4, 0x18 ;  /* 0x0000000406067291 */ /* 0x001fe2000f8ec0ff */
[----:B------:R-:W-:-:S06]  /*0250*/  IADD3 R3, PT, PT, R21, UR5, R18 ;  /* 0x0000000515037c10 */ /* 0x000fcc000fffe012 */
[----:B------:R-:W-:Y:S02]  /*0260*/  @!UP0 UMOV UR4, UR6 ;  /* 0x0000000600048c82 */ /* 0x000fe40008000000 */
[C---:B------:R-:W-:Y:S02]  /*0270*/  @!P0 LEA R12, R0.reuse, UR4, 0x3 ;  /* 0x00000004000c8c11 */ /* 0x040fe4000f8e18ff */
[C---:B------:R-:W-:Y:S01]  /*0280*/  @!P0 LEA R13, R3.reuse, UR4, 0x3 ;  /* 0x00000004030d8c11 */ /* 0x040fe2000f8e18ff */
[----:B------:R-:W-:Y:S02]  /*0290*/  @UP0 UMOV UR4, UR6 ;  /* 0x0000000600040c82 */ /* 0x000fe40008000000 */
[----:B------:R-:W-:Y:S02]  /*02a0*/  @P0 LEA R0, R0, UR4, 0x3 ;  /* 0x0000000400000c11 */ /* 0x000fe4000f8e18ff */
[----:B------:R-:W-:Y:S01]  /*02b0*/  @P0 LEA R3, R3, UR4, 0x3 ;  /* 0x0000000403030c11 */ /* 0x000fe2000f8e18ff */
[----:B------:R-:W-:Y:S01]  /*02c0*/  UISETP.GE.U32.AND UP0, UPT, UR14, 0x2, UPT ;  /* 0x000000020e00788c */ /* 0x000fe2000bf06070 */
[----:B--2---:R0:W-:Y:S04]  /*02d0*/  @!P0 STS.64 [R12+-0x10], R8 ;  /* 0xfffff0080c008388 */ /* 0x0041e80000000a00 */
[----:B---3--:R0:W-:Y:S04]  /*02e0*/  @!P0 STS.64 [R13], R6 ;  /* 0x000000060d008388 */ /* 0x0081e80000000a00 */
[----:B----4-:R0:W-:Y:S04]  /*02f0*/  @P0 STS.64 [R0+-0x10], R4 ;  /* 0xfffff00400000388 */ /* 0x0101e80000000a00 */
[----:B-----5:R0:W-:Y:S01]  /*0300*/  @P0 STS.64 [R3], R10 ;  /* 0x0000000a03000388 */ /* 0x0201e20000000a00 */
[----:B------:R-:W-:Y:S05]  /*0310*/  BRA.U !UP0, `(.L_x_0) ;  /* 0x0000001508507547 */ /* 0x000fea000b800000 */
[----:B0-----:R-:W0:Y:S01]  /*0320*/  LDC.64 R12, c[0x3][RZ] ;  /* 0x00c00000ff0c7b82 */ /* 0x001e220000000a00 */
[----:B------:R-:W-:Y:S01]  /*0330*/  UISETP.LT.U32.AND UP0, UPT, UR5, 0x2, UPT ;  /* 0x000000020500788c */ /* 0x000fe2000bf01070 */
[----:B------:R-:W-:-:S03]  /*0340*/  IADD3 R22, PT, PT, R2, 0x1, RZ ;  /* 0x0000000102167810 */ /* 0x000fc60007ffe0ff */
[----:B------:R-:W-:Y:S01]  /*0350*/  USEL UR6, UR5, 0x2, UP0 ;  /* 0x0000000205067887 */ /* 0x000fe20008000000 */
[----:B------:R-:W-:-:S03]  /*0360*/  IADD3 R17, PT, PT, -R22, UR11, RZ ;  /* 0x0000000b16117c10 */ /* 0x000fc6000fffe1ff */
[----:B------:R-:W-:-:S04]  /*0370*/  UIADD3 UR6, UPT, UPT, UR5, UR6, URZ ;  /* 0x0000000605067290 */ /* 0x000fc8000fffe0ff */
[----:B------:R-:W-:-:S04]  /*0380*/  ULOP3.LUT UR6, UR6, 0x1, URZ, 0xc0, !UPT ;  /* 0x0000000106067892 */ /* 0x000fc8000f8ec0ff */
[----:B------:R-:W-:-:S03]  /*0390*/  UISETP.NE.U32.AND UP0, UPT, UR6, 0x1, UPT ;  /* 0x000000010600788c */ /* 0x000fc6000bf05070 */
[----:B------:R-:W-:Y:S01]  /*03a0*/  UMOV UR6, UR5 ;  /* 0x0000000500067c82 */ /* 0x000fe20008000000 */
[C---:B0-----:R-:W-:Y:S01]  /*03b0*/  FMUL R0, R12.reuse, 4 ;  /* 0x408000000c007820 */ /* 0x041fe20000400000 */
[----:B------:R-:W-:Y:S01]  /*03c0*/  FMUL R13, R13, 0.5 ;  /* 0x3f0000000d0d7820 */ /* 0x000fe20000400000 */
[----:B------:R-:W-:-:S03]  /*03d0*/  FMUL R16, R12, R12 ;  /* 0x0000000c0c107220 */ /* 0x000fc60000400000 */
[----:B------:R-:W-:Y:S01]  /*03e0*/  R2UR UR8, R0 ;  /* 0x00000000000872ca */ /* 0x000fe200000e0000 */
[----:B------:R-:W-:-:S14]  /*03f0*/  BRA.U !UP0, `(.L_x_1) ;  /* 0x0000000508b87547 */ /* 0x000fdc000b800000 */
[----:B------:R-:W-:Y:S02]  /*0400*/  UIADD3 UR6, UPT, UPT, UR5, -0x1, URZ ;  /* 0xffffffff05067890 */ /* 0x000fe4000fffe0ff */
[----:B------:R-:W-:Y:S01]  /*0410*/  ISETP.LT.AND P0, PT, R17, UR5, PT ;  /* 0x0000000511007c0c */ /* 0x000fe2000bf01270 */
[----:B------:R-:W-:Y:S03]  /*0420*/  BSSY.RECONVERGENT B2, `(.L_x_2) ;  /* 0x000006a000027945 */ /* 0x000fe60003800200 */
[----:B------:R-:W-:-:S13]  /*0430*/  ISETP.LT.U32.OR P0, PT, R22, UR6, P0 ;  /* 0x0000000616007c0c */ /* 0x000fda0008701470 */
[----:B------:R-:W-:Y:S05]  /*0440*/  @P0 BRA `(.L_x_3) ;  /* 0x00000004009c0947 */ /* 0x000fea0003800000 */
[----:B------:R-:W-:Y:S01]  /*0450*/  ULOP3.LUT UR7, UR6, 0x1, URZ, 0xc0, !UPT ;  /* 0x0000000106077892 */ /* 0x000fe2000f8ec0ff */
[----:B------:R-:W0:Y:S01]  /*0460*/  MUFU.RCP R5, R16 ;  /* 0x0000001000057308 */ /* 0x000e220000001000 */
[----:B------:R-:W-:Y:S02]  /*0470*/  BSSY.RECONVERGENT B3, `(.L_x_4) ;  /* 0x0000016000037945 */ /* 0x000fe40003800200 */
[----:B------:R-:W-:-:S04]  /*0480*/  UISETP.NE.U32.AND UP0, UPT, UR7, 0x1, UPT ;  /* 0x000000010700788c */ /* 0x000fc8000bf05070 */
[----:B------:R-:W-:-:S06]  /*0490*/  USEL UR7, UR11, URZ, !UP0 ;  /* 0x000000ff0b077287 */ /* 0x000fcc000c000000 */
[----:B------:R-:W-:-:S04]  /*04a0*/  IADD3 R0, PT, PT, R2, UR7, RZ ;  /* 0x0000000702007c10 */ /* 0x000fc8000fffe0ff */
[----:B------:R-:W-:Y:S01]  /*04b0*/  LEA R0, R0, UR4, 0x3 ;  /* 0x0000000400007c11 */ /* 0x000fe2000f8e18ff */
[----:B0-----:R-:W-:-:S04]  /*04c0*/  FFMA R4, -R16, R5, 1 ;  /* 0x3f80000010047423 */ /* 0x001fc80000000105 */
[----:B------:R-:W0:Y:S01]  /*04d0*/  LDS R28, [R0+0x8] ;  /* 0x00000800001c7984 */ /* 0x000e220000000800 */
[----:B------:R-:W-:-:S03]  /*04e0*/  FFMA R5, R5, R4, R5 ;  /* 0x0000000405057223 */ /* 0x000fc60000000005 */
[----:B------:R-:W-:Y:S04]  /*04f0*/  LDS.64 R14, [R0] ;  /* 0x00000000000e7984 */ /* 0x000fe80000000a00 */
[----:B------:R-:W1:Y:S01]  /*0500*/  LDS.64 R6, [R0+0x10] ;  /* 0x0000100000067984 */ /* 0x000e620000000a00 */
[----:B0-----:R-:W-:Y:S01]  /*0510*/  FADD R3, R28, R28 ;  /* 0x0000001c1c037221 */ /* 0x001fe20000000000 */
[----:B-1----:R-:W-:-:S04]  /*0520*/  FADD R30, R14, R6 ;  /* 0x000000060e1e7221 */ /* 0x002fc80000000000 */
[----:B------:R-:W-:-:S04]  /*0530*/  FADD R8, R30, -R3 ;  /* 0x800000031e087221 */ /* 0x000fc80000000000 */
[----:B------:R-:W0:Y:S01]  /*0540*/  FCHK P0, R8, R16 ;  /* 0x0000001008007302 */ /* 0x000e220000000000 */
[----:B------:R-:W-:-:S04]  /*0550*/  FFMA R4, R8, R5, RZ ;  /* 0x0000000508047223 */ /* 0x000fc800000000ff */
[----:B------:R-:W-:-:S04]  /*0560*/  FFMA R31, -R16, R4, R8 ;  /* 0x00000004101f7223 */ /* 0x000fc80000000108 */
[----:B------:R-:W-:Y:S01]  /*0570*/  FFMA R31, R5, R31, R4 ;  /* 0x0000001f051f7223 */ /* 0x000fe20000000004 */
[----:B0-----:R-:W-:Y:S06]  /*0580*/  @!P0 BRA `(.L_x_5) ;  /* 0x0000000000108947 */ /* 0x001fec0003800000 */
[----:B------:R-:W-:Y:S02]  /*0590*/  MOV R0, R16 ;  /* 0x0000001000007202 */ /* 0x000fe40000000f00 */
[----:B------:R-:W-:-:S07]  /*05a0*/  MOV R4, 0x5c0 ;  /* 0x000005c000047802 */ /* 0x000fce0000000f00 */
[----:B------:R-:W-:Y:S05]  /*05b0*/  CALL.REL.NOINC `($__internal_0_$__cuda_sm3x_div_rn_noftz_f32_slowpath) ;  /* 0x0000002800107944 */ /* 0x000fea0003c00000 */
[----:B------:R-:W-:-:S07]  /*05c0*/  MOV R31, R0 ;  /* 0x00000000001f7202 */ /* 0x000fce0000000f00 */
.L_x_5:
[----:B------:R-:W-:Y:S05]  /*05d0*/  BSYNC.RECONVERGENT B3 ;  /* 0x0000000000037941 */ /* 0x000fea0003800200 */
.L_x_4:
[----:B------:R-:W0:Y:S01]  /*05e0*/  MUFU.RCP R0, UR8 ;  /* 0x0000000800007d08 */ /* 0x000e220008001000 */
[----:B------:R-:W-:Y:S01]  /*05f0*/  FMUL R3, R6, R6 ;  /* 0x0000000606037220 */ /* 0x000fe20000400000 */
[----:B------:R-:W-:Y:S01]  /*0600*/  MOV R5, UR8 ;  /* 0x0000000800057c02 */ /* 0x000fe20008000f00 */
[----:B------:R-:W-:Y:S02]  /*0610*/  BSSY.RECONVERGENT B3, `(.L_x_6) ;  /* 0x000000d000037945 */ /* 0x000fe40003800200 */
[----:B------:R-:W-:-:S04]  /*0620*/  FFMA R8, R14, R14, -R3 ;  /* 0x0000000e0e087223 */ /* 0x000fc80000000803 */
[----:B------:R-:W1:Y:S01]  /*0630*/  FCHK P0, R8, UR8 ;  /* 0x0000000808007d02 */ /* 0x000e620008000000 */
[----:B0-----:R-:W-:-:S04]  /*0640*/  FFMA R5, R0, -R5, 1 ;  /* 0x3f80000000057423 */ /* 0x001fc80000000805 */
[----:B------:R-:W-:-:S04]  /*0650*/  FFMA R5, R0, R5, R0 ;  /* 0x0000000500057223 */ /* 0x000fc80000000000 */
[----:B------:R-:W-:-:S04]  /*0660*/  FFMA R23, R8, R5, RZ ;  /* 0x0000000508177223 */ /* 0x000fc800000000ff */
[----:B------:R-:W-:-:S04]  /*0670*/  FFMA R0, R23, -UR8, R8 ;  /* 0x8000000817007c23 */ /* 0x000fc80008000008 */
[----:B------:R-:W-:Y:S01]  /*0680*/  FFMA R23, R5, R0, R23 ;  /* 0x0000000005177223 */ /* 0x000fe20000000017 */
[----:B-1----:R-:W-:Y:S06]  /*0690*/  @!P0 BRA `(.L_x_7) ;  /* 0x0000000000108947 */ /* 0x002fec0003800000 */
[----:B------:R-:W-:Y:S02]  /*06a0*/  MOV R0, UR8 ;  /* 0x0000000800007c02 */ /* 0x000fe40008000f00 */
[----:B------:R-:W-:-:S07]  /*06b0*/  MOV R4, 0x6d0 ;  /* 0x000006d000047802 */ /* 0x000fce0000000f00 */
[----:B------:R-:W-:Y:S05]  /*06c0*/  CALL.REL.NOINC `($__internal_0_$__cuda_sm3x_div_rn_noftz_f32_slowpath) ;  /* 0x0000002400cc7944 */ /* 0x000fea0003c00000 */
[----:B------:R-:W-:-:S07]  /*06d0*/  MOV R23, R0 ;  /* 0x0000000000177202 */ /* 0x000fce0000000f00 */
.L_x_7:
[----:B------:R-:W-:Y:S05]  /*06e0*/  BSYNC.RECONVERGENT B3 ;  /* 0x0000000000037941 */ /* 0x000fea0003800200 */
.L_x_6:
[----:B------:R-:W0:Y:S01]  /*06f0*/  MUFU.RCP R3, R16 ;  /* 0x0000001000037308 */ /* 0x000e220000001000 */
[----:B------:R-:W-:Y:S01]  /*0700*/  FADD R14, R14, R15 ;  /* 0x0000000f0e0e7221 */ /* 0x000fe20000000000 */
[----:B------:R-:W-:Y:S01]  /*0710*/  FADD R7, R6, R7 ;  /* 0x0000000706077221 */ /* 0x000fe20000000000 */
[----:B------:R-:W-:Y:S01]  /*0720*/  FADD R31, R28, R31 ;  /* 0x0000001f1c1f7221 */ /* 0x000fe20000000000 */
[----:B------:R-:W-:Y:S02]  /*0730*/  BSSY.RECONVERGENT B3, `(.L_x_8) ;  /* 0x000000e000037945 */ /* 0x000fe40003800200 */
[----:B------:R-:W-:Y:S01]  /*0740*/  FADD R14, R14, R7 ;  /* 0x000000070e0e7221 */ /* 0x000fe20000000000 */
[----:B------:R-:W-:-:S04]  /*0750*/  FADD R31, R31, R31 ;  /* 0x0000001f1f1f7221 */ /* 0x000fc80000000000 */
[----:B------:R-:W-:-:S04]  /*0760*/  FADD R8, R14, -R31 ;  /* 0x8000001f0e087221 */ /* 0x000fc80000000000 */
[----:B------:R-:W1:Y:S01]  /*0770*/  FCHK P0, R8, R16 ;  /* 0x0000001008007302 */ /* 0x000e620000000000 */
[----:B0-----:R-:W-:-:S04]  /*0780*/  FFMA R0, -R16, R3, 1 ;  /* 0x3f80000010007423 */ /* 0x001fc80000000103 */
[----:B------:R-:W-:-:S04]  /*0790*/  FFMA R0, R3, R0, R3 ;  /* 0x0000000003007223 */ /* 0x000fc80000000003 */
[----:B------:R-:W-:-:S04]  /*07a0*/  FFMA R3, R0, R8, RZ ;  /* 0x0000000800037223 */ /* 0x000fc800000000ff */
[----:B------:R-:W-:-:S04]  /*07b0*/  FFMA R4, -R16, R3, R8 ;  /* 0x0000000310047223 */ /* 0x000fc80000000108 */
[----:B------:R-:W-:Y:S01]  /*07c0*/  FFMA R0, R0, R4, R3 ;  /* 0x0000000400007223 */ /* 0x000fe20000000003 */
[----:B-1----:R-:W-:Y:S06]  /*07d0*/  @!P0 BRA `(.L_x_9) ;  /* 0x00000000000c8947 */ /* 0x002fec0003800000 */
[----:B------:R-:W-:Y:S02]  /*07e0*/  MOV R0, R16 ;  /* 0x0000001000007202 */ /* 0x000fe40000000f00 */
[----:B------:R-:W-:-:S07]  /*07f0*/  MOV R4, 0x810 ;  /* 0x0000081000047802 */ /* 0x000fce0000000f00 */
[----:B------:R-:W-:Y:S05]  /*0800*/  CALL.REL.NOINC `($__internal_0_$__cuda_sm3x_div_rn_noftz_f32_slowpath) ;  /* 0x00000024007c7944 */ /* 0x000fea0003c00000 */
.L_x_9:
[----:B------:R-:W-:Y:S05]  /*0810*/  BSYNC.RECONVERGENT B3 ;  /* 0x0000000000037941 */ /* 0x000fea0003800200 */
.L_x_8:
[----:B------:R-:W0:Y:S01]  /*0820*/  MUFU.RCP R7, R16 ;  /* 0x0000001000077308 */ /* 0x000e220000001000 */
[----:B------:R-:W-:Y:S01]  /*0830*/  FADD R0, R0, R23 ;  /* 0x0000001700007221 */ /* 0x000fe20000000000 */
[----:B------:R-:W-:Y:S03]  /*0840*/  BSSY.RECONVERGENT B3, `(.L_x_10) ;  /* 0x000000f000037945 */ /* 0x000fe60003800200 */
[----:B------:R-:W-:-:S04]  /*0850*/  FFMA R6, -R13, R0, R28 ;  /* 0x000000000d067223 */ /* 0x000fc8000000011c */
        /* <DEDUP_REMOVED lines=12> */
[----:B------:R-:W-:-:S07]  /*0920*/  MOV R7, R0 ;  /* 0x0000000000077202 */ /* 0x000fce0000000f00 */
.L_x_11:
[----:B------:R-:W-:Y:S05]  /*0930*/  BSYNC.RECONVERGENT B3 ;  /* 0x0000000000037941 */ /* 0x000fea0003800200 */
.L_x_10:
[----:B------:R-:W0:Y:S01]  /*0940*/  MUFU.RCP R5, R16 ;  /* 0x0000001000057308 */ /* 0x000e220000001000 */
[----:B------:R-:W-:Y:S01]  /*0950*/  FADD R6, R6, R7 ;  /* 0x0000000706067221 */ /* 0x000fe20000000000 */
[----:B------:R-:W-:Y:S03]  /*0960*/  BSSY.RECONVERGENT B3, `(.L_x_12) ;  /* 0x000000d000037945 */ /* 0x000fe60003800200 */
        /* <DEDUP_REMOVED lines=12> */
.L_x_13:
[----:B------:R-:W-:Y:S05]  /*0a30*/  BSYNC.RECONVERGENT B3 ;  /* 0x0000000000037941 */ /* 0x000fea0003800200 */
.L_x_12:
[----:B------:R-:W-:Y:S01]  /*0a40*/  ULOP3.LUT UR7, UR5, 0x1, URZ, 0xc0, !UPT ;  /* 0x0000000105077892 */ /* 0x000fe2000f8ec0ff */
[----:B------:R-:W-:-:S03]  /*0a50*/  FADD R0, R0, R23 ;  /* 0x0000001700007221 */ /* 0x000fc60000000000 */
[----:B------:R-:W-:Y:S01]  /*0a60*/  UISETP.NE.U32.AND UP0, UPT, UR7, 0x1, UPT ;  /* 0x000000010700788c */ /* 0x000fe2000bf05070 */
[----:B------:R-:W-:-:S03]  /*0a70*/  FFMA R6, -R13, R0, R28 ;  /* 0x000000000d067223 */ /* 0x000fc6000000011c */
[----:B------:R-:W-:-:S06]  /*0a80*/  USEL UR7, UR11, URZ, !UP0 ;  /* 0x000000ff0b077287 */ /* 0x000fcc000c000000 */
[----:B------:R-:W-:-:S04]  /*0a90*/  IADD3 R3, PT, PT, R2, UR7, RZ ;  /* 0x0000000702037c10 */ /* 0x000fc8000fffe0ff */
[----:B------:R-:W-:-:S05]  /*0aa0*/  LEA R3, R3, UR4, 0x3 ;  /* 0x0000000403037c11 */ /* 0x000fca000f8e18ff */
[----:B------:R0:W-:Y:S02]  /*0ab0*/  STS.64 [R3+0x8], R6 ;  /* 0x0000080603007388 */ /* 0x0001e40000000a00 */
.L_x_3:
[----:B------:R-:W-:Y:S05]  /*0ac0*/  BSYNC.RECONVERGENT B2 ;  /* 0x0000000000027941 */ /* 0x000fea0003800200 */
.L_x_2:
[----:B------:R-:W-:Y:S06]  /*0ad0*/  BAR.SYNC.DEFER_BLOCKING 0x0 ;  /* 0x0000000000007b1d */ /* 0x000fec0000010000 */
.L_x_1:
[----:B------:R-:W-:-:S09]  /*0ae0*/  UISETP.GE.U32.AND UP0, UPT, UR14, 0x4, UPT ;  /* 0x000000040e00788c */ /* 0x000fd2000bf06070 */
[----:B------:R-:W-:Y:S05]  /*0af0*/  BRA.U !UP0, `(.L_x_0) ;  /* 0x0000000d08587547 */ /* 0x000fea000b800000 */
[----:B------:R-:W1:Y:S01]  /*0b00*/  S2UR UR7, SR_CgaCtaId ;  /* 0x00000000000779c3 */ /* 0x000e620000008800 */
[----:B------:R-:W-:-:S04]  /*0b10*/  ULOP3.LUT UR4, UR6, 0x1, URZ, 0xc0, !UPT ;  /* 0x0000000106047892 */ /* 0x000fc8000f8ec0ff */
[----:B------:R-:W-:-:S03]  /*0b20*/  UISETP.NE.U32.AND UP0, UPT, UR4, 0x1, UPT ;  /* 0x000000010400788c */ /* 0x000fc6000bf05070 */
[----:B------:R-:W-:Y:S01]  /*0b30*/  UMOV UR4, 0x400 ;  /* 0x0000040000047882 */ /* 0x000fe20000000000 */
[----:B------:R-:W-:Y:S02]  /*0b40*/  USEL UR9, UR11, URZ, UP0 ;  /* 0x000000ff0b097287 */ /* 0x000fe40008000000 */
[----:B------:R-:W-:-:S04]  /*0b50*/  USEL UR10, UR11, URZ, !UP0 ;  /* 0x000000ff0b0a7287 */ /* 0x000fc8000c000000 */
[C---:B------:R-:W-:Y:S02]  /*0b60*/  IADD3 R28, PT, PT, R2.reuse, UR9, RZ ;  /* 0x00000009021c7c10 */ /* 0x040fe4000fffe0ff */
[----:B------:R-:W-:Y:S01]  /*0b70*/  IADD3 R23, PT, PT, R2, UR10, RZ ;  /* 0x0000000a02177c10 */ /* 0x000fe2000fffe0ff */
[----:B-1----:R-:W-:-:S06]  /*0b80*/  ULEA UR4, UR7, UR4, 0x18 ;  /* 0x0000000407047291 */ /* 0x002fcc000f8ec0ff */
[----:B------:R-:W-:Y:S02]  /*0b90*/  LEA R28, R28, UR4, 0x3 ;  /* 0x000000041c1c7c11 */ /* 0x000fe4000f8e18ff */
[----:B------:R-:W-:-:S07]  /*0ba0*/  LEA R23, R23, UR4, 0x3 ;  /* 0x0000000417177c11 */ /* 0x000fce000f8e18ff */
.L_x_38:
[----:B------:R-:W-:Y:S02]  /*0bb0*/  UIADD3 UR7, UPT, UPT, UR6, -0x1, URZ ;  /* 0xffffffff06077890 */ /* 0x000fe4000fffe0ff */
[----:B------:R-:W-:Y:S01]  /*0bc0*/  ISETP.LT.AND P0, PT, R17, UR6, PT ;  /* 0x0000000611007c0c */ /* 0x000fe2000bf01270 */
[----:B------:R-:W-:Y:S03]  /*0bd0*/  BSSY.RECONVERGENT B2, `(.L_x_14) ;  /* 0x0000060000027945 */ /* 0x000fe60003800200 */
[----:B------:R-:W-:-:S13]  /*0be0*/  ISETP.LT.OR P0, PT, R22, UR7, P0 ;  /* 0x0000000716007c0c */ /* 0x000fda0008701670 */
[----:B-12---:R-:W-:Y:S05]  /*0bf0*/  @P0 BRA `(.L_x_15) ;  /* 0x0000000400740947 */ /* 0x006fea0003800000 */
[----:B------:R-:W-:Y:S01]  /*0c00*/  LDS.64 R14, [R28] ;  /* 0x000000001c0e7984 */ /* 0x000fe20000000a00 */
[----:B------:R-:W1:Y:S01]  /*0c10*/  MUFU.RCP R33, R16 ;  /* 0x0000001000217308 */ /* 0x000e620000001000 */
[----:B------:R-:W-:Y:S02]  /*0c20*/  BSSY.RECONVERGENT B3, `(.L_x_16) ;  /* 0x0000011000037945 */ /* 0x000fe40003800200 */
[----:B0-----:R-:W0:Y:S04]  /*0c30*/  LDS.64 R6, [R28+0x10] ;  /* 0x000010001c067984 */ /* 0x001e280000000a00 */
[----:B------:R-:W2:Y:S01]  /*0c40*/  LDS R30, [R28+0x8] ;  /* 0x000008001c1e7984 */ /* 0x000ea20000000800 */
[----:B-1----:R-:W-:-:S04]  /*0c50*/  FFMA R0, -R16, R33, 1 ;  /* 0x3f80000010007423 */ /* 0x002fc80000000121 */
[----:B------:R-:W-:Y:S01]  /*0c60*/  FFMA R33, R33, R0, R33 ;  /* 0x0000000021217223 */ /* 0x000fe20000000021 */
[----:B0-----:R-:W-:Y:S01]  /*0c70*/  FADD R32, R14, R6 ;  /* 0x000000060e207221 */ /* 0x001fe20000000000 */
[----:B--2---:R-:W-:-:S04]  /*0c80*/  FADD R3, R30, R30 ;  /* 0x0000001e1e037221 */ /* 0x004fc80000000000 */
        /* <DEDUP_REMOVED lines=10> */
.L_x_17:
[----:B------:R-:W-:Y:S05]  /*0d30*/  BSYNC.RECONVERGENT B3 ;  /* 0x0000000000037941 */ /* 0x000fea0003800200 */
.L_x_16:
        /* <DEDUP_REMOVED lines=16> */
.L_x_19:
[----:B------:R-:W-:Y:S05]  /*0e40*/  BSYNC.RECONVERGENT B3 ;  /* 0x0000000000037941 */ /* 0x000fea0003800200 */
.L_x_18:
        /* <DEDUP_REMOVED lines=18> */
.L_x_21:
[----:B------:R-:W-:Y:S05]  /*0f70*/  BSYNC.RECONVERGENT B3 ;  /* 0x0000000000037941 */ /* 0x000fea0003800200 */
.L_x_20:
        /* <DEDUP_REMOVED lines=17> */
.L_x_23:
[----:B------:R-:W-:Y:S05]  /*1090*/  BSYNC.RECONVERGENT B3 ;  /* 0x0000000000037941 */ /* 0x000fea0003800200 */
.L_x_22:
        /* <DEDUP_REMOVED lines=15> */
.L_x_25:
[----:B------:R-:W-:Y:S05]  /*1190*/  BSYNC.RECONVERGENT B3 ;  /* 0x0000000000037941 */ /* 0x000fea0003800200 */
.L_x_24:
[----:B------:R-:W-:-:S04]  /*11a0*/  FADD R0, R0, R31 ;  /* 0x0000001f00007221 */ /* 0x000fc80000000000 */
[----:B------:R-:W-:-:S05]  /*11b0*/  FFMA R6, -R13, R0, R30 ;  /* 0x000000000d067223 */ /* 0x000fca000000011e */
[----:B------:R1:W-:Y:S02]  /*11c0*/  STS.64 [R23+0x8], R6 ;  /* 0x0000080617007388 */ /* 0x0003e40000000a00 */
.L_x_15:
[----:B------:R-:W-:Y:S05]  /*11d0*/  BSYNC.RECONVERGENT B2 ;  /* 0x0000000000027941 */ /* 0x000fea0003800200 */
.L_x_14:
[----:B------:R-:W-:Y:S01]  /*11e0*/  UIADD3 UR4, UPT, UPT, UR6, -0x2, URZ ;  /* 0xfffffffe06047890 */ /* 0x000fe2000fffe0ff */
[----:B------:R-:W-:Y:S01]  /*11f0*/  BAR.SYNC.DEFER_BLOCKING 0x0 ;  /* 0x0000000000007b1d */ /* 0x000fe20000010000 */
[----:B------:R-:W-:-:S04]  /*1200*/  ISETP.LT.AND P0, PT, R17, UR7, PT ;  /* 0x0000000711007c0c */ /* 0x000fc8000bf01270 */
[----:B------:R-:W-:Y:S01]  /*1210*/  ISETP.LT.OR P0, PT, R22, UR4, P0 ;  /* 0x0000000416007c0c */ /* 0x000fe20008701670 */
[----:B------:R-:W-:-:S12]  /*1220*/  BSSY.RECONVERGENT B2, `(.L_x_26) ;  /* 0x000005f000027945 */ /* 0x000fd80003800200 */
[----:B------:R-:W-:Y:S05]  /*1230*/  @P0 BRA `(.L_x_27) ;  /* 0x0000000400740947 */ /* 0x000fea0003800000 */
[----:B------:R-:W-:Y:S01]  /*1240*/  LDS.64 R14, [R23] ;  /* 0x00000000170e7984 */ /* 0x000fe20000000a00 */
[----:B------:R-:W2:Y:S01]  /*1250*/  MUFU.RCP R33, R16 ;  /* 0x0000001000217308 */ /* 0x000ea20000001000 */
[----:B------:R-:W-:Y:S02]  /*1260*/  BSSY.RECONVERGENT B3, `(.L_x_28) ;  /* 0x0000011000037945 */ /* 0x000fe40003800200 */
[----:B01----:R-:W0:Y:S04]  /*1270*/  LDS.64 R6, [R23+0x10] ;  /* 0x0000100017067984 */ /* 0x003e280000000a00 */
[----:B------:R-:W1:Y:S01]  /*1280*/  LDS R30, [R23+0x8] ;  /* 0x00000800171e7984 */ /* 0x000e620000000800 */
[----:B--2---:R-:W-:-:S04]  /*1290*/  FFMA R0, -R16, R33, 1 ;  /* 0x3f80000010007423 */ /* 0x004fc80000000121 */
[----:B------:R-:W-:Y:S01]  /*12a0*/  FFMA R33, R33, R0, R33 ;  /* 0x0000000021217223 */ /* 0x000fe20000000021 */
        /* <DEDUP_REMOVED lines=12> */
.L_x_29:
[----:B------:R-:W-:Y:S05]  /*1370*/  BSYNC.RECONVERGENT B3 ;  /* 0x0000000000037941 */ /* 0x000fea0003800200 */
.L_x_28:
        /* <DEDUP_REMOVED lines=16> */
.L_x_31:
[----:B------:R-:W-:Y:S05]  /*1480*/  BSYNC.RECONVERGENT B3 ;  /* 0x0000000000037941 */ /* 0x000fea0003800200 */
.L_x_30:
        /* <DEDUP_REMOVED lines=18> */
.L_x_33:
[----:B------:R-:W-:Y:S05]  /*15b0*/  BSYNC.RECONVERGENT B3 ;  /* 0x0000000000037941 */ /* 0x000fea0003800200 */
.L_x_32:
        /* <DEDUP_REMOVED lines=17> */
.L_x_35:
[----:B------:R-:W-:Y:S05]  /*16d0*/  BSYNC.RECONVERGENT B3 ;  /* 0x0000000000037941 */ /* 0x000fea0003800200 */
.L_x_34:
        /* <DEDUP_REMOVED lines=15> */
.L_x_37:
[----:B------:R-:W-:Y:S05]  /*17d0*/  BSYNC.RECONVERGENT B3 ;  /* 0x0000000000037941 */ /* 0x000fea0003800200 */
.L_x_36:
[----:B------:R-:W-:-:S04]  /*17e0*/  FADD R0, R0, R31 ;  /* 0x0000001f00007221 */ /* 0x000fc80000000000 */
[----:B------:R-:W-:-:S05]  /*17f0*/  FFMA R6, -R13, R0, R30 ;  /* 0x000000000d067223 */ /* 0x000fca000000011e */
[----:B------:R2:W-:Y:S02]  /*1800*/  STS.64 [R28+0x8], R6 ;  /* 0x000008061c007388 */ /* 0x0005e40000000a00 */
.L_x_27:
[----:B------:R-:W-:Y:S05]  /*1810*/  BSYNC.RECONVERGENT B2 ;  /* 0x0000000000027941 */ /* 0x000fea0003800200 */
.L_x_26:
[----:B------:R-:W-:Y:S01]  /*1820*/  BAR.SYNC.DEFER_BLOCKING 0x0 ;  /* 0x0000000000007b1d */ /* 0x000fe20000010000 */
[----:B------:R-:W-:Y:S02]  /*1830*/  UISETP.GT.U32.AND UP0, UPT, UR6, 0x3, UPT ;  /* 0x000000030600788c */ /* 0x000fe4000bf04070 */
[----:B------:R-:W-:-:S07]  /*1840*/  UIADD3 UR6, UPT, UPT, UR6, -0x2, URZ ;  /* 0xfffffffe06067890 */ /* 0x000fce000fffe0ff */
[----:B------:R-:W-:Y:S05]  /*1850*/  BRA.U UP0, `(.L_x_38) ;  /* 0xfffffff100d47547 */ /* 0x000fea000b83ffff */
.L_x_0:
[----:B------:R-:W3:Y:S01]  /*1860*/  S2UR UR6, SR_CgaCtaId ;  /* 0x00000000000679c3 */ /* 0x000ee20000008800 */
[----:B------:R-:W-:Y:S01]  /*1870*/  UMOV UR4, 0x400 ;  /* 0x0000040000047882 */ /* 0x000fe20000000000 */
[----:B------:R-:W-:Y:S02]  /*1880*/  UISETP.GE.U32.AND UP0, UPT, UR14, 0x4, UPT ;  /* 0x000000040e00788c */ /* 0x000fe4000bf06070 */
[----:B------:R-:W-:Y:S02]  /*1890*/  IADD3 R20, PT, PT, -R20, UR14, R19 ;  /* 0x0000000e14147c10 */ /* 0x000fe4000fffe113 */
[C---:B------:R-:W-:Y:S02]  /*18a0*/  IADD3 R18, PT, PT, R21.reuse, R18, RZ ;  /* 0x0000001215127210 */ /* 0x040fe40007ffe0ff */
[----:B------:R-:W-:Y:S01]  /*18b0*/  IADD3 R21, PT, PT, R21, R20, RZ ;  /* 0x0000001415157210 */ /* 0x000fe20007ffe0ff */
[----:B---3--:R-:W-:-:S06]  /*18c0*/  ULEA UR10, UR6, UR4, 0x18 ;  /* 0x00000004060a7291 */ /* 0x008fcc000f8ec0ff */
[----:B0-----:R-:W-:-:S05]  /*18d0*/  LEA R13, R2, UR10, 0x3 ;  /* 0x0000000a020d7c11 */ /* 0x001fca000f8e18ff */
[----:B------:R-:W0:Y:S04]  /*18e0*/  LDS.64 R4, [R13+0x8] ;  /* 0x000008000d047984 */ /* 0x000e280000000a00 */
[----:B0-----:R0:W-:Y:S01]  /*18f0*/  STS.64 [R13], R4 ;  /* 0x000000040d007388 */ /* 0x0011e20000000a00 */
[----:B------:R-:W-:Y:S05]  /*1900*/  BRA.U !UP0, `(.L_x_39) ;  /* 0x0000001508207547 */ /* 0x000fea000b800000 */
[----:B0-----:R-:W0:Y:S01]  /*1910*/  LDC.64 R4, c[0x3][RZ] ;  /* 0x00c00000ff047b82 */ /* 0x001e220000000a00 */
[----:B------:R-:W-:Y:S01]  /*1920*/  UISETP.NE.AND UP0, UPT, UR5, 0x3, UPT ;  /* 0x000000030500788c */ /* 0x000fe2000bf05270 */
[----:B------:R-:W-:Y:S02]  /*1930*/  HFMA2 R3, -RZ, RZ, 0, 5.9604644775390625e-08 ;  /* 0x00000001ff037431 */ /* 0x000fe400000001ff */
[----:B0-----:R-:W-:Y:S01]  /*1940*/  FMUL R16, R5, 0.5 ;  /* 0x3f00000005107820 */ /* 0x001fe20000400000 */
[C---:B------:R-:W-:Y:S01]  /*1950*/  FMUL R17, R4.reuse, R4 ;  /* 0x0000000404117220 */ /* 0x040fe20000400000 */
[----:B------:R-:W-:-:S04]  /*1960*/  FMUL R19, R4, 4 ;  /* 0x4080000004137820 */ /* 0x000fc80000400000 */
[----:B------:R-:W-:Y:S05]  /*1970*/  BRA.U !UP0, `(.L_x_40) ;  /* 0x0000000d08507547 */ /* 0x000fea000b800000 */
[----:B------:R-:W-:Y:S01]  /*1980*/  ULOP3.LUT UR4, UR5, 0x7fe, URZ, 0xc0, !UPT ;  /* 0x000007fe05047892 */ /* 0x000fe2000f8ec0ff */
[----:B------:R-:W-:Y:S01]  /*1990*/  MOV R20, UR14 ;  /* 0x0000000e00147c02 */ /* 0x000fe20008000f00 */
[----:B------:R-:W-:Y:S02]  /*19a0*/  UMOV UR7, 0x1 ;  /* 0x0000000100077882 */ /* 0x000fe40000000000 */
[----:B------:R-:W-:Y:S01]  /*19b0*/  UIADD3 UR6, UPT, UPT, UR4, -0x4, URZ ;  /* 0xfffffffc04067890 */ /* 0x000fe2000fffe0ff */
[----:B------:R-:W-:Y:S02]  /*19c0*/  LEA R20, R20, R13, 0x3 ;  /* 0x0000000d14147211 */ /* 0x000fe400078e18ff */
[----:B------:R-:W-:-:S09]  /*19d0*/  UMOV UR4, URZ ;  /* 0x000000ff00047c82 */ /* 0x000fd20008000000 */
.L_x_65:
[----:B------:R-:W-:Y:S02]  /*19e0*/  UIADD3 UR8, UPT, UPT, UR14, -UR7, URZ ;  /* 0x800000070e087290 */ /* 0x000fe4000fffe0ff */
[C---:B------:R-:W-:Y:S01]  /*19f0*/  ISETP.GE.U32.AND P0, PT, R2.reuse, UR7, PT ;  /* 0x0000000702007c0c */ /* 0x040fe2000bf06070 */
[----:B------:R-:W-:Y:S03]  /*1a00*/  BSSY.RECONVERGENT B2, `(.L_x_41) ;  /* 0x000005f000027945 */ /* 0x000fe60003800200 */
[----:B------:R-:W-:-:S13]  /*1a10*/  ISETP.GE.U32.OR P0, PT, R2, UR8, !P0 ;  /* 0x0000000802007c0c */ /* 0x000fda000c706470 */
[----:B0--3--:R-:W-:Y:S05]  /*1a20*/  @P0 BRA `(.L_x_42) ;  /* 0x0000000400700947 */ /* 0x009fea0003800000 */
[----:B------:R-:W-:Y:S01]  /*1a30*/  LDS.64 R14, [R13+-0x8] ;  /* 0xfffff8000d0e7984 */ /* 0x000fe20000000a00 */
[----:B--2---:R-:W0:Y:S01]  /*1a40*/  MUFU.RCP R28, R17 ;  /* 0x00000011001c7308 */ /* 0x004e220000001000 */
[----:B------:R-:W-:Y:S02]  /*1a50*/  BSSY.RECONVERGENT B3, `(.L_x_43) ;  /* 0x0000011000037945 */ /* 0x000fe40003800200 */
[----:B-1----:R-:W1:Y:S04]  /*1a60*/  LDS.64 R6, [R13+0x8] ;  /* 0x000008000d067984 */ /* 0x002e680000000a00 */
[----:B------:R-:W2:Y:S01]  /*1a70*/  LDS R23, [R13] ;  /* 0x000000000d177984 */ /* 0x000ea20000000800 */
[----:B0-----:R-:W-:-:S04]  /*1a80*/  FFMA R5, -R17, R28, 1 ;  /* 0x3f80000011057423 */ /* 0x001fc8000000011c */
[----:B------:R-:W-:Y:S01]  /*1a90*/  FFMA R28, R28, R5, R28 ;  /* 0x000000051c1c7223 */ /* 0x000fe2000000001c */
[----:B-1----:R-:W-:Y:S01]  /*1aa0*/  FADD R30, R14, R6 ;  /* 0x000000060e1e7221 */ /* 0x002fe20000000000 */
        /* <DEDUP_REMOVED lines=11> */
.L_x_44:
[----:B------:R-:W-:Y:S05]  /*1b60*/  BSYNC.RECONVERGENT B3 ;  /* 0x0000000000037941 */ /* 0x000fea0003800200 */
.L_x_43:
[----:B------:R-:W0:Y:S01]  /*1b70*/  MUFU.RCP R22, R19 ;  /* 0x0000001300167308 */ /* 0x000e220000001000 */
[----:B------:R-:W-:Y:S01]  /*1b80*/  FMUL R3, R6, R6 ;  /* 0x0000000606037220 */ /* 0x000fe20000400000 */
[----:B------:R-:W-:Y:S03]  /*1b90*/  BSSY.RECONVERGENT B3, `(.L_x_45) ;  /* 0x000000d000037945 */ /* 0x000fe60003800200 */
[----:B------:R-:W-:-:S04]  /*1ba0*/  FFMA R8, R14, R14, -R3 ;  /* 0x0000000e0e087223 */ /* 0x000fc80000000803 */
        /* <DEDUP_REMOVED lines=11> */
.L_x_46:
[----:B------:R-:W-:Y:S05]  /*1c60*/  BSYNC.RECONVERGENT B3 ;  /* 0x0000000000037941 */ /* 0x000fea0003800200 */
.L_x_45:
        /* <DEDUP_REMOVED lines=18> */
.L_x_48:
[----:B------:R-:W-:Y:S05]  /*1d90*/  BSYNC.RECONVERGENT B3 ;  /* 0x0000000000037941 */ /* 0x000fea0003800200 */
.L_x_47:
        /* <DEDUP_REMOVED lines=17> */
.L_x_50:
[----:B------:R-:W-:Y:S05]  /*1eb0*/  BSYNC.RECONVERGENT B3 ;  /* 0x0000000000037941 */ /* 0x000fea0003800200 */
.L_x_49:
        /* <DEDUP_REMOVED lines=15> */
.L_x_52:
[----:B------:R-:W-:Y:S05]  /*1fb0*/  BSYNC.RECONVERGENT B3 ;  /* 0x0000000000037941 */ /* 0x000fea0003800200 */
.L_x_51:
[----:B------:R-:W-:-:S04]  /*1fc0*/  FADD R0, R0, R22 ;  /* 0x0000001600007221 */ /* 0x000fc80000000000 */
[----:B------:R-:W-:-:S05]  /*1fd0*/  FFMA R6, -R16, R0, R23 ;  /* 0x0000000010067223 */ /* 0x000fca0000000117 */
[----:B------:R0:W-:Y:S02]  /*1fe0*/  STS.64 [R20+0x10], R6 ;  /* 0x0000100614007388 */ /* 0x0001e40000000a00 */
.L_x_42:
[----:B------:R-:W-:Y:S05]  /*1ff0*/  BSYNC.RECONVERGENT B2 ;  /* 0x0000000000027941 */ /* 0x000fea0003800200 */
.L_x_41:
[----:B------:R-:W-:Y:S01]  /*2000*/  ULOP3.LUT UR8, URZ, UR7, URZ, 0x33, !UPT ;  /* 0x00000007ff087292 */ /* 0x000fe2000f8e33ff */
[----:B------:R-:W-:Y:S01]  /*2010*/  BAR.SYNC.DEFER_BLOCKING 0x0 ;  /* 0x0000000000007b1d */ /* 0x000fe20000010000 */
[----:B------:R-:W-:Y:S02]  /*2020*/  ISETP.GT.U32.AND P0, PT, R2, UR7, PT ;  /* 0x0000000702007c0c */ /* 0x000fe4000bf04070 */
[----:B------:R-:W-:-:S03]  /*2030*/  UIADD3 UR8, UPT, UPT, UR8, UR14, URZ ;  /* 0x0000000e08087290 */ /* 0x000fc6000fffe0ff */
[----:B------:R-:W-:Y:S03]  /*2040*/  BSSY.RECONVERGENT B2, `(.L_x_53) ;  /* 0x000005f000027945 */ /* 0x000fe60003800200 */
[----:B------:R-:W-:-:S13]  /*2050*/  ISETP.GE.U32.OR P0, PT, R2, UR8, !P0 ;  /* 0x0000000802007c0c */ /* 0x000fda000c706470 */
[----:B------:R-:W-:Y:S05]  /*2060*/  @P0 BRA `(.L_x_54) ;  /* 0x0000000400700947 */ /* 0x000fea0003800000 */
[----:B------:R-:W-:Y:S01]  /*2070*/  LDS.64 R14, [R20+0x8] ;  /* 0x00000800140e7984 */ /* 0x000fe20000000a00 */
[----:B--2---:R-:W2:Y:S01]  /*2080*/  MUFU.RCP R28, R17 ;  /* 0x00000011001c7308 */ /* 0x004ea20000001000 */
        /* <DEDUP_REMOVED lines=17> */
.L_x_56:
[----:B------:R-:W-:Y:S05]  /*21a0*/  BSYNC.RECONVERGENT B3 ;  /* 0x0000000000037941 */ /* 0x000fea0003800200 */
.L_x_55:
        /* <DEDUP_REMOVED lines=15> */
.L_x_58:
[----:B------:R-:W-:Y:S05]  /*22a0*/  BSYNC.RECONVERGENT B3 ;  /* 0x0000000000037941 */ /* 0x000fea0003800200 */
.L_x_57:
        /* <DEDUP_REMOVED lines=18> */
.L_x_60:
[----:B------:R-:W-:Y:S05]  /*23d0*/  BSYNC.RECONVERGENT B3 ;  /* 0x0000000000037941 */ /* 0x000fea0003800200 */
.L_x_59:
        /* <DEDUP_REMOVED lines=17> */
.L_x_62:
[----:B------:R-:W-:Y:S05]  /*24f0*/  BSYNC.RECONVERGENT B3 ;  /* 0x0000000000037941 */ /* 0x000fea0003800200 */
.L_x_61:
        /* <DEDUP_REMOVED lines=15> */
.L_x_64:
[----:B------:R-:W-:Y:S05]  /*25f0*/  BSYNC.RECONVERGENT B3 ;  /* 0x0000000000037941 */ /* 0x000fea0003800200 */
.L_x_63:
[----:B------:R-:W-:-:S04]  /*2600*/  FADD R0, R0, R22 ;  /* 0x0000001600007221 */ /* 0x000fc80000000000 */
[----:B------:R-:W-:-:S05]  /*2610*/  FFMA R6, -R16, R0, R23 ;  /* 0x0000000010067223 */ /* 0x000fca0000000117 */
[----:B------:R3:W-:Y:S02]  /*2620*/  STS.64 [R13], R6 ;  /* 0x000000060d007388 */ /* 0x0007e40000000a00 */
.L_x_54:
[----:B------:R-:W-:Y:S05]  /*2630*/  BSYNC.RECONVERGENT B2 ;  /* 0x0000000000027941 */ /* 0x000fea0003800200 */
.L_x_53:
[----:B------:R-:W-:Y:S01]  /*2640*/  BAR.SYNC.DEFER_BLOCKING 0x0 ;  /* 0x0000000000007b1d */ /* 0x000fe20000010000 */
[----:B------:R-:W-:Y:S02]  /*2650*/  UISETP.NE.AND UP0, UPT, UR4, UR6, UPT ;  /* 0x000000060400728c */ /* 0x000fe4000bf05270 */
[----:B------:R-:W-:Y:S02]  /*2660*/  UIADD3 UR8, UPT, UPT, UR7, 0x2, URZ ;  /* 0x0000000207087890 */ /* 0x000fe4000fffe0ff */
[----:B------:R-:W-:-:S05]  /*2670*/  UIADD3 UR9, UPT, UPT, UR7, 0x1, URZ ;  /* 0x0000000107097890 */ /* 0x000fca000fffe0ff */
[----:B------:R-:W-:Y:S02]  /*2680*/  UMOV UR7, UR8 ;  /* 0x0000000800077c82 */ /* 0x000fe40008000000 */
[----:B------:R-:W-:Y:S01]  /*2690*/  UMOV UR4, UR9 ;  /* 0x0000000900047c82 */ /* 0x000fe20008000000 */
[----:B------:R-:W-:Y:S05]  /*26a0*/  BRA.U UP0, `(.L_x_65) ;  /* 0xfffffff100cc7547 */ /* 0x000fea000b83ffff */
[----:B------:R-:W-:-:S07]  /*26b0*/  MOV R3, UR8 ;  /* 0x0000000800037c02 */ /* 0x000fce0008000f00 */
.L_x_40:
[----:B------:R-:W-:-:S09]  /*26c0*/  ULOP3.LUT UP0, URZ, UR14, 0x2, URZ, 0xc0, !UPT ;  /* 0x000000020eff7892 */ /* 0x000fd2000f80c0ff */
[----:B------:R-:W-:Y:S05]  /*26d0*/  BRA.U UP0, `(.L_x_39) ;  /* 0x0000000500ac7547 */ /* 0x000fea000b800000 */
[----:B------:R-:W-:Y:S01]  /*26e0*/  ISETP.GE.U32.AND P0, PT, R2, R3, PT ;  /* 0x000000030200720c */ /* 0x000fe20003f06070 */
[----:B------:R-:W-:Y:S01]  /*26f0*/  BSSY.RECONVERGENT B2, `(.L_x_66) ;  /* 0x0000068000027945 */ /* 0x000fe20003800200 */
[----:B------:R-:W-:-:S04]  /*2700*/  IADD3 R5, PT, PT, -R3, UR14, RZ ;  /* 0x0000000e03057c10 */ /* 0x000fc8000fffe1ff */
[----:B------:R-:W-:-:S13]  /*2710*/  ISETP.GE.U32.OR P0, PT, R2, R5, !P0 ;  /* 0x000000050200720c */ /* 0x000fda0004706470 */
[----:B------:R-:W-:Y:S05]  /*2720*/  @P0 BRA `(.L_x_67) ;  /* 0x0000000400900947 */ /* 0x000fea0003800000 */
[C---:B------:R-:W-:Y:S01]  /*2730*/  LOP3.LUT R0, R3.reuse, 0x1, RZ, 0xc, !PT ;  /* 0x0000000103007812 */ /* 0x040fe200078e0cff */
[----:B------:R-:W4:Y:S01]  /*2740*/  MUFU.RCP R22, R17 ;  /* 0x0000001100167308 */ /* 0x000f220000001000 */
[----:B------:R-:W-:Y:S01]  /*2750*/  LOP3.LUT R3, R3, 0x1, RZ, 0xc0, !PT ;  /* 0x0000000103037812 */ /* 0x000fe200078ec0ff */
[----:B------:R-:W-:Y:S02]  /*2760*/  BSSY.RECONVERGENT B3, `(.L_x_68) ;  /* 0x0000015000037945 */ /* 0x000fe40003800200 */
[----:B------:R-:W-:Y:S01]  /*2770*/  IMAD R0, R0, UR11, RZ ;  /* 0x0000000b00007c24 */ /* 0x000fe2000f8e02ff */
[----:B------:R-:W-:-:S04]  /*2780*/  ISETP.NE.U32.AND P2, PT, R3, 0x1, PT ;  /* 0x000000010300780c */ /* 0x000fc80003f45070 */
[----:B------:R-:W-:-:S05]  /*2790*/  LEA R0, R0, R13, 0x3 ;  /* 0x0000000d00007211 */ /* 0x000fca00078e18ff */
[----:B-1----:R-:W1:Y:S01]  /*27a0*/  LDS R23, [R0] ;  /* 0x0000000000177984 */ /* 0x002e620000000800 */
[----:B----4-:R-:W-:-:S03]  /*27b0*/  FFMA R9, -R17, R22, 1 ;  /* 0x3f80000011097423 */ /* 0x010fc60000000116 */
[----:B0-23--:R-:W-:Y:S01]  /*27c0*/  LDS.64 R6, [R0+-0x8] ;  /* 0xfffff80000067984 */ /* 0x00dfe20000000a00 */
[----:B------:R-:W-:-:S03]  /*27d0*/  FFMA R22, R22, R9, R22 ;  /* 0x0000000916167223 */ /* 0x000fc60000000016 */
[----:B------:R-:W0:Y:S01]  /*27e0*/  LDS.64 R14, [R0+0x8] ;  /* 0x00000800000e7984 */ /* 0x000e220000000a00 */
[----:B-1----:R-:W-:Y:S01]  /*27f0*/  FADD R5, R23, R23 ;  /* 0x0000001717057221 */ /* 0x002fe20000000000 */
[----:B0-----:R-:W-:-:S04]  /*2800*/  FADD R20, R6, R14 ;  /* 0x0000000e06147221 */ /* 0x001fc80000000000 */
        /* <DEDUP_REMOVED lines=10> */
.L_x_69:
[----:B------:R-:W-:Y:S05]  /*28b0*/  BSYNC.RECONVERGENT B3 ;  /* 0x0000000000037941 */ /* 0x000fea0003800200 */
.L_x_68:
        /* <DEDUP_REMOVED lines=15> */
.L_x_71:
[----:B------:R-:W-:Y:S05]  /*29b0*/  BSYNC.RECONVERGENT B3 ;  /* 0x0000000000037941 */ /* 0x000fea0003800200 */
.L_x_70:
        /* <DEDUP_REMOVED lines=18> */
.L_x_73:
[----:B------:R-:W-:Y:S05]  /*2ae0*/  BSYNC.RECONVERGENT B3 ;  /* 0x0000000000037941 */ /* 0x000fea0003800200 */
.L_x_72:
        /* <DEDUP_REMOVED lines=17> */
.L_x_75:
[----:B------:R-:W-:Y:S05]  /*2c00*/  BSYNC.RECONVERGENT B3 ;  /* 0x0000000000037941 */ /* 0x000fea0003800200 */
.L_x_74:
        /* <DEDUP_REMOVED lines=15> */
.L_x_77:
[----:B------:R-:W-:Y:S05]  /*2d00*/  BSYNC.RECONVERGENT B3 ;  /* 0x0000000000037941 */ /* 0x000fea0003800200 */
.L_x_76:
[----:B------:R-:W-:Y:S01]  /*2d10*/  USHF.L.U32 UR4, UR11, 0x3, URZ ;  /* 0x000000030b047899 */ /* 0x000fe200080006ff */
[----:B------:R-:W-:Y:S01]  /*2d20*/  FADD R0, R0, R2 ;  /* 0x0000000200007221 */ /* 0x000fe20000000000 */
[----:B------:R-:W-:Y:S02]  /*2d30*/  VOTEU.ANY UP0, P2 ;  /* 0x0000000000ff7886 */ /* 0x000fe40001000100 */
[----:B------:R-:W-:Y:S01]  /*2d40*/  USEL UR4, UR4, URZ, !UP0 ;  /* 0x000000ff04047287 */ /* 0x000fe2000c000000 */
[----:B------:R-:W-:-:S08]  /*2d50*/  FFMA R6, -R16, R0, R23 ;  /* 0x0000000010067223 */ /* 0x000fd00000000117 */
[----:B------:R4:W-:Y:S03]  /*2d60*/  STS.64 [R13+UR4], R6 ;  /* 0x000000060d007988 */ /* 0x0009e60008000a04 */
.L_x_67:
[----:B------:R-:W-:Y:S05]  /*2d70*/  BSYNC.RECONVERGENT B2 ;  /* 0x0000000000027941 */ /* 0x000fea0003800200 */
.L_x_66:
[----:B------:R-:W-:Y:S06]  /*2d80*/  BAR.SYNC.DEFER_BLOCKING 0x0 ;  /* 0x0000000000007b1d */ /* 0x000fec0000010000 */
.L_x_39:
[----:B------:R-:W-:Y:S02]  /*2d90*/  LEA R21, R21, UR10, 0x3 ;  /* 0x0000000a15157c11 */ /* 0x000fe4000f8e18ff */
[----:B------:R-:W-:-:S04]  /*2da0*/  LEA R18, R18, UR10, 0x3 ;  /* 0x0000000a12127c11 */ /* 0x000fc8000f8e18ff */
[----:B0-----:R-:W0:Y:S04]  /*2db0*/  LDS.64 R20, [R21+-0x10] ;  /* 0xfffff00015147984 */ /* 0x001e280000000a00 */
[----:B------:R-:W5:Y:S04]  /*2dc0*/  LDS.64 R18, [R18] ;  /* 0x0000000012127984 */ /* 0x000f680000000a00 */
[----:B0-----:R-:W-:Y:S04]  /*2dd0*/  STG.E.64 desc[UR12][R24.64], R20 ;  /* 0x0000001418007986 */ /* 0x001fe8000c101b0c */
[----:B-----5:R-:W-:Y:S01]  /*2de0*/  STG.E.64 desc[UR12][R26.64], R18 ;  /* 0x000000121a007986 */ /* 0x020fe2000c101b0c */
[----:B------:R-:W-:Y:S05]  /*2df0*/  EXIT ;  /* 0x000000000000794d */ /* 0x000fea0003800000 */
        .weak           $__internal_0_$__cuda_sm3x_div_rn_noftz_f32_slowpath
        .type           $__internal_0_$__cuda_sm3x_div_rn_noftz_f32_slowpath,@function
        .size           $__internal_0_$__cuda_sm3x_div_rn_noftz_f32_slowpath,(.L_x_192 - $__internal_0_$__cuda_sm3x_div_rn_noftz_f32_slowpath)
$__internal_0_$__cuda_sm3x_div_rn_noftz_f32_slowpath:
[----:B------:R-:W-:Y:S01]  /*2e00*/  SHF.R.U32.HI R3, RZ, 0x17, R0 ;  /* 0x00000017ff037819 */ /* 0x000fe20000011600 */
[----:B------:R-:W-:Y:S01]  /*2e10*/  BSSY.RECONVERGENT B0, `(.L_x_78) ;  /* 0x0000062000007945 */ /* 0x000fe20003800200 */
[----:B------:R-:W-:Y:S02]  /*2e20*/  SHF.R.U32.HI R10, RZ, 0x17, R8 ;  /* 0x00000017ff0a7819 */ /* 0x000fe40000011608 */
[----:B------:R-:W-:Y:S02]  /*2e30*/  LOP3.LUT R3, R3, 0xff, RZ, 0xc0, !PT ;  /* 0x000000ff03037812 */ /* 0x000fe400078ec0ff */
[----:B------:R-:W-:Y:S02]  /*2e40*/  LOP3.LUT R10, R10, 0xff, RZ, 0xc0, !PT ;  /* 0x000000ff0a0a7812 */ /* 0x000fe400078ec0ff */
[----:B------:R-:W-:Y:S02]  /*2e50*/  IADD3 R9, PT, PT, R3, -0x1, RZ ;  /* 0xffffffff03097810 */ /* 0x000fe40007ffe0ff */
[----:B------:R-:W-:-:S02]  /*2e60*/  IADD3 R11, PT, PT, R10, -0x1, RZ ;  /* 0xffffffff0a0b7810 */ /* 0x000fc40007ffe0ff */
[----:B------:R-:W-:-:S04]  /*2e70*/  ISETP.GT.U32.AND P0, PT, R9, 0xfd, PT ;  /* 0x000000fd0900780c */ /* 0x000fc80003f04070 */
[----:B------:R-:W-:-:S13]  /*2e80*/  ISETP.GT.U32.OR P0, PT, R11, 0xfd, P0 ;  /* 0x000000fd0b00780c */ /* 0x000fda0000704470 */
[----:B------:R-:W-:Y:S01]  /*2e90*/  @!P0 MOV R5, RZ ;  /* 0x000000ff00058202 */ /* 0x000fe20000000f00 */
[----:B------:R-:W-:Y:S06]  /*2ea0*/  @!P0 BRA `(.L_x_79) ;  /* 0x00000000005c8947 */ /* 0x000fec0003800000 */
[----:B------:R-:W-:Y:S02]  /*2eb0*/  FSETP.GTU.FTZ.AND P0, PT, |R8|, +INF , PT ;  /* 0x7f8000000800780b */ /* 0x000fe40003f1c200 */
[----:B------:R-:W-:-:S04]  /*2ec0*/  FSETP.GTU.FTZ.AND P1, PT, |R0|, +INF , PT ;  /* 0x7f8000000000780b */ /* 0x000fc80003f3c200 */
[----:B------:R-:W-:-:S13]  /*2ed0*/  PLOP3.LUT P0, PT, P0, P1, PT, 0xf8, 0x8f ;  /* 0x00000000008f781c */ /* 0x000fda0000703f70 */
[----:B------:R-:W-:Y:S05]  /*2ee0*/  @P0 BRA `(.L_x_80) ;  /* 0x00000004004c0947 */ /* 0x000fea0003800000 */
[----:B------:R-:W-:-:S13]  /*2ef0*/  LOP3.LUT P0, RZ, R0, 0x7fffffff, R8, 0xc8, !PT ;  /* 0x7fffffff00ff7812 */ /* 0x000fda000780c808 */
[----:B------:R-:W-:Y:S05]  /*2f00*/  @!P0 BRA `(.L_x_81) ;  /* 0x00000004003c8947 */ /* 0x000fea0003800000 */
[----:B------:R-:W-:Y:S02]  /*2f10*/  FSETP.NEU.FTZ.AND P3, PT, |R8|, +INF , PT ;  /* 0x7f8000000800780b */ /* 0x000fe40003f7d200 */
[----:B------:R-:W-:Y:S02]  /*2f20*/  FSETP.NEU.FTZ.AND P1, PT, |R0|, +INF , PT ;  /* 0x7f8000000000780b */ /* 0x000fe40003f3d200 */
[----:B------:R-:W-:-:S11]  /*2f30*/  FSETP.NEU.FTZ.AND P0, PT, |R8|, +INF , PT ;  /* 0x7f8000000800780b */ /* 0x000fd60003f1d200 */
[----:B------:R-:W-:Y:S05]  /*2f40*/  @!P1 BRA !P3, `(.L_x_81) ;  /* 0x00000004002c9947 */ /* 0x000fea0005800000 */
[----:B------:R-:W-:-:S04]  /*2f50*/  LOP3.LUT P3, RZ, R8, 0x7fffffff, RZ, 0xc0, !PT ;  /* 0x7fffffff08ff7812 */ /* 0x000fc8000786c0ff */
[----:B------:R-:W-:-:S13]  /*2f60*/  PLOP3.LUT P1, PT, P1, P3, PT, 0x2f, 0xf2 ;  /* 0x0000000000f2781c */ /* 0x000fda0000f26577 */
[----:B------:R-:W-:Y:S05]  /*2f70*/  @P1 BRA `(.L_x_82) ;  /* 0x0000000400181947 */ /* 0x000fea0003800000 */
[----:B------:R-:W-:-:S04]  /*2f80*/  LOP3.LUT P1, RZ, R0, 0x7fffffff, RZ, 0xc0, !PT ;  /* 0x7fffffff00ff7812 */ /* 0x000fc8000782c0ff */
[----:B------:R-:W-:-:S13]  /*2f90*/  PLOP3.LUT P0, PT, P0, P1, PT, 0x2f, 0xf2 ;  /* 0x0000000000f2781c */ /* 0x000fda0000702577 */
[----:B------:R-:W-:Y:S05]  /*2fa0*/  @P0 BRA `(.L_x_83) ;  /* 0x0000000400000947 */ /* 0x000fea0003800000 */
[----:B------:R-:W-:Y:S02]  /*2fb0*/  ISETP.GE.AND P0, PT, R11, RZ, PT ;  /* 0x000000ff0b00720c */ /* 0x000fe40003f06270 */
[----:B------:R-:W-:-:S11]  /*2fc0*/  ISETP.GE.AND P1, PT, R9, RZ, PT ;  /* 0x000000ff0900720c */ /* 0x000fd60003f26270 */
[----:B------:R-:W-:Y:S01]  /*2fd0*/  @P0 MOV R5, RZ ;  /* 0x000000ff00050202 */ /* 0x000fe20000000f00 */
[----:B------:R-:W-:Y:S01]  /*2fe0*/  @!P0 FFMA R8, R8, 1.84467440737095516160e+19, RZ ;  /* 0x5f80000008088823 */ /* 0x000fe200000000ff */
[----:B------:R-:W-:Y:S01]  /*2ff0*/  @!P0 MOV R5, 0xffffffc0 ;  /* 0xffffffc000058802 */ /* 0x000fe20000000f00 */
[----:B------:R-:W-:-:S03]  /*3000*/  @!P1 FFMA R0, R0, 1.84467440737095516160e+19, RZ ;  /* 0x5f80000000009823 */ /* 0x000fc600000000ff */
[----:B------:R-:W-:-:S07]  /*3010*/  @!P1 IADD3 R5, PT, PT, R5, 0x40, RZ ;  /* 0x0000004005059810 */ /* 0x000fce0007ffe0ff */
.L_x_79:
[----:B------:R-:W-:Y:S01]  /*3020*/  LEA R29, R3, 0xc0800000, 0x17 ;  /* 0xc0800000031d7811 */ /* 0x000fe200078eb8ff */
[----:B------:R-:W-:Y:S01]  /*3030*/  BSSY.RECONVERGENT B1, `(.L_x_84) ;  /* 0x0000036000017945 */ /* 0x000fe20003800200 */
[----:B------:R-:W-:Y:S02]  /*3040*/  IADD3 R10, PT, PT, R10, -0x7f, RZ ;  /* 0xffffff810a0a7810 */ /* 0x000fe40007ffe0ff */
[----:B------:R-:W-:-:S03]  /*3050*/  IADD3 R29, PT, PT, -R29, R0, RZ ;  /* 0x000000001d1d7210 */ /* 0x000fc60007ffe1ff */
[C---:B------:R-:W-:Y:S01]  /*3060*/  IMAD R0, R10.reuse, -0x800000, R8 ;  /* 0xff8000000a007824 */ /* 0x040fe200078e0208 */
[----:B------:R-:W0:Y:S01]  /*3070*/  MUFU.RCP R12, R29 ;  /* 0x0000001d000c7308 */ /* 0x000e220000001000 */
[----:B------:R-:W-:Y:S01]  /*3080*/  FADD.FTZ R9, -R29, -RZ ;  /* 0x800000ff1d097221 */ /* 0x000fe20000010100 */
[----:B------:R-:W-:-:S04]  /*3090*/  IADD3 R10, PT, PT, R10, 0x7f, -R3 ;  /* 0x0000007f0a0a7810 */ /* 0x000fc80007ffe803 */
[----:B------:R-:W-:Y:S01]  /*30a0*/  IADD3 R5, PT, PT, R10, R5, RZ ;  /* 0x000000050a057210 */ /* 0x000fe20007ffe0ff */
[----:B0-----:R-:W-:-:S04]  /*30b0*/  FFMA R11, R12, R9, 1 ;  /* 0x3f8000000c0b7423 */ /* 0x001fc80000000009 */
[----:B------:R-:W-:-:S04]  /*30c0*/  FFMA R11, R12, R11, R12 ;  /* 0x0000000b0c0b7223 */ /* 0x000fc8000000000c */
[----:B------:R-:W-:-:S04]  /*30d0*/  FFMA R8, R0, R11, RZ ;  /* 0x0000000b00087223 */ /* 0x000fc800000000ff */
[----:B------:R-:W-:-:S04]  /*30e0*/  FFMA R12, R9, R8, R0 ;  /* 0x00000008090c7223 */ /* 0x000fc80000000000 */
[----:B------:R-:W-:-:S04]  /*30f0*/  FFMA R12, R11, R12, R8 ;  /* 0x0000000c0b0c7223 */ /* 0x000fc80000000008 */
[----:B------:R-:W-:-:S04]  /*3100*/  FFMA R9, R9, R12, R0 ;  /* 0x0000000c09097223 */ /* 0x000fc80000000000 */
[----:B------:R-:W-:-:S05]  /*3110*/  FFMA R0, R11, R9, R12 ;  /* 0x000000090b007223 */ /* 0x000fca000000000c */
[----:B------:R-:W-:-:S04]  /*3120*/  SHF.R.U32.HI R3, RZ, 0x17, R0 ;  /* 0x00000017ff037819 */ /* 0x000fc80000011600 */
[----:B------:R-:W-:-:S04]  /*3130*/  LOP3.LUT R8, R3, 0xff, RZ, 0xc0, !PT ;  /* 0x000000ff03087812 */ /* 0x000fc800078ec0ff */
[----:B------:R-:W-:-:S04]  /*3140*/  IADD3 R3, PT, PT, R8, R5, RZ ;  /* 0x0000000508037210 */ /* 0x000fc80007ffe0ff */
[----:B------:R-:W-:-:S04]  /*3150*/  IADD3 R8, PT, PT, R3, -0x1, RZ ;  /* 0xffffffff03087810 */ /* 0x000fc80007ffe0ff */
[----:B------:R-:W-:-:S13]  /*3160*/  ISETP.GE.U32.AND P0, PT, R8, 0xfe, PT ;  /* 0x000000fe0800780c */ /* 0x000fda0003f06070 */
[----:B------:R-:W-:Y:S05]  /*3170*/  @!P0 BRA `(.L_x_85) ;  /* 0x0000000000808947 */ /* 0x000fea0003800000 */
[----:B------:R-:W-:-:S13]  /*3180*/  ISETP.GT.AND P0, PT, R3, 0xfe, PT ;  /* 0x000000fe0300780c */ /* 0x000fda0003f04270 */
[----:B------:R-:W-:Y:S05]  /*3190*/  @P0 BRA `(.L_x_86) ;  /* 0x00000000006c0947 */ /* 0x000fea0003800000 */
[----:B------:R-:W-:-:S13]  /*31a0*/  ISETP.GE.AND P0, PT, R3, 0x1, PT ;  /* 0x000000010300780c */ /* 0x000fda0003f06270 */
[----:B------:R-:W-:Y:S05]  /*31b0*/  @P0 BRA `(.L_x_87) ;  /* 0x0000000000740947 */ /* 0x000fea0003800000 */
[----:B------:R-:W-:Y:S02]  /*31c0*/  ISETP.GE.AND P0, PT, R3, -0x18, PT ;  /* 0xffffffe80300780c */ /* 0x000fe40003f06270 */
[----:B------:R-:W-:-:S11]  /*31d0*/  LOP3.LUT R0, R0, 0x80000000, RZ, 0xc0, !PT ;  /* 0x8000000000007812 */ /* 0x000fd600078ec0ff */
[----:B------:R-:W-:Y:S05]  /*31e0*/  @!P0 BRA `(.L_x_87) ;  /* 0x0000000000688947 */ /* 0x000fea0003800000 */
[CCC-:B------:R-:W-:Y:S01]  /*31f0*/  FFMA.RZ R5, R11.reuse, R9.reuse, R12.reuse ;  /* 0x000000090b057223 */ /* 0x1c0fe2000000c00c */
[CCC-:B------:R-:W-:Y:S01]  /*3200*/  FFMA.RP R8, R11.reuse, R9.reuse, R12.reuse ;  /* 0x000000090b087223 */ /* 0x1c0fe2000000800c */
[----:B------:R-:W-:Y:S01]  /*3210*/  FFMA.RM R11, R11, R9, R12 ;  /* 0x000000090b0b7223 */ /* 0x000fe2000000400c */
[----:B------:R-:W-:Y:S02]  /*3220*/  IADD3 R9, PT, PT, R3, 0x20, RZ ;  /* 0x0000002003097810 */ /* 0x000fe40007ffe0ff */
[----:B------:R-:W-:Y:S02]  /*3230*/  LOP3.LUT R5, R5, 0x7fffff, RZ, 0xc0, !PT ;  /* 0x007fffff05057812 */ /* 0x000fe400078ec0ff */
[----:B------:R-:W-:Y:S02]  /*3240*/  ISETP.NE.AND P3, PT, R3, RZ, PT ;  /* 0x000000ff0300720c */ /* 0x000fe40003f65270 */
[----:B------:R-:W-:Y:S02]  /*3250*/  LOP3.LUT R10, R5, 0x800000, RZ, 0xfc, !PT ;  /* 0x00800000050a7812 */ /* 0x000fe400078efcff */
[----:B------:R-:W-:-:S02]  /*3260*/  ISETP.NE.AND P1, PT, R3, RZ, PT ;  /* 0x000000ff0300720c */ /* 0x000fc40003f25270 */
[----:B------:R-:W-:Y:S02]  /*3270*/  IADD3 R3, PT, PT, -R3, RZ, RZ ;  /* 0x000000ff03037210 */ /* 0x000fe40007ffe1ff */
[----:B------:R-:W-:Y:S02]  /*3280*/  SHF.L.U32 R9, R10, R9, RZ ;  /* 0x000000090a097219 */ /* 0x000fe400000006ff */
[----:B------:R-:W-:Y:S02]  /*3290*/  FSETP.NEU.FTZ.AND P0, PT, R8, R11, PT ;  /* 0x0000000b0800720b */ /* 0x000fe40003f1d000 */
[----:B------:R-:W-:Y:S02]  /*32a0*/  SEL R3, R3, RZ, P3 ;  /* 0x000000ff03037207 */ /* 0x000fe40001800000 */
[----:B------:R-:W-:Y:S02]  /*32b0*/  ISETP.NE.AND P1, PT, R9, RZ, P1 ;  /* 0x000000ff0900720c */ /* 0x000fe40000f25270 */
[----:B------:R-:W-:-:S02]  /*32c0*/  SHF.R.U32.HI R10, RZ, R3, R10 ;  /* 0x00000003ff0a7219 */ /* 0x000fc4000001160a */
[----:B------:R-:W-:Y:S02]  /*32d0*/  PLOP3.LUT P0, PT, P0, P1, PT, 0xf8, 0x8f ;  /* 0x00000000008f781c */ /* 0x000fe40000703f70 */
[----:B------:R-:W-:Y:S02]  /*32e0*/  SHF.R.U32.HI R5, RZ, 0x1, R10 ;  /* 0x00000001ff057819 */ /* 0x000fe4000001160a */
[----:B------:R-:W-:-:S04]  /*32f0*/  SEL R8, RZ, 0x1, !P0 ;  /* 0x00000001ff087807 */ /* 0x000fc80004000000 */
[----:B------:R-:W-:-:S04]  /*3300*/  LOP3.LUT R3, R8, 0x1, R5, 0xf8, !PT ;  /* 0x0000000108037812 */ /* 0x000fc800078ef805 */
[----:B------:R-:W-:-:S04]  /*3310*/  LOP3.LUT R10, R3, R10, RZ, 0xc0, !PT ;  /* 0x0000000a030a7212 */ /* 0x000fc800078ec0ff */
[----:B------:R-:W-:-:S04]  /*3320*/  IADD3 R5, PT, PT, R5, R10, RZ ;  /* 0x0000000a05057210 */ /* 0x000fc80007ffe0ff */
[----:B------:R-:W-:Y:S01]  /*3330*/  LOP3.LUT R0, R5, R0, RZ, 0xfc, !PT ;  /* 0x0000000005007212 */ /* 0x000fe200078efcff */
[----:B------:R-:W-:Y:S06]  /*3340*/  BRA `(.L_x_87) ;  /* 0x0000000000107947 */ /* 0x000fec0003800000 */
.L_x_86:
[----:B------:R-:W-:-:S04]  /*3350*/  LOP3.LUT R0, R0, 0x80000000, RZ, 0xc0, !PT ;  /* 0x8000000000007812 */ /* 0x000fc800078ec0ff */
[----:B------:R-:W-:Y:S01]  /*3360*/  LOP3.LUT R0, R0, 0x7f800000, RZ, 0xfc, !PT ;  /* 0x7f80000000007812 */ /* 0x000fe200078efcff */
[----:B------:R-:W-:Y:S06]  /*3370*/  BRA `(.L_x_87) ;  /* 0x0000000000047947 */ /* 0x000fec0003800000 */
.L_x_85:
[----:B------:R-:W-:-:S07]  /*3380*/  LEA R0, R5, R0, 0x17 ;  /* 0x0000000005007211 */ /* 0x000fce00078eb8ff */
.L_x_87:
[----:B------:R-:W-:Y:S05]  /*3390*/  BSYNC.RECONVERGENT B1 ;  /* 0x0000000000017941 */ /* 0x000fea0003800200 */
.L_x_84:
[----:B------:R-:W-:Y:S05]  /*33a0*/  BRA `(.L_x_88) ;  /* 0x0000000000207947 */ /* 0x000fea0003800000 */
.L_x_83:
[----:B------:R-:W-:-:S04]  /*33b0*/  LOP3.LUT R0, R0, 0x80000000, R8, 0x48, !PT ;  /* 0x8000000000007812 */ /* 0x000fc800078e4808 */
[----:B------:R-:W-:Y:S01]  /*33c0*/  LOP3.LUT R0, R0, 0x7f800000, RZ, 0xfc, !PT ;  /* 0x7f80000000007812 */ /* 0x000fe200078efcff */
[----:B------:R-:W-:Y:S06]  /*33d0*/  BRA `(.L_x_88) ;  /* 0x0000000000147947 */ /* 0x000fec0003800000 */
.L_x_82:
[----:B------:R-:W-:Y:S01]  /*33e0*/  LOP3.LUT R0, R0, 0x80000000, R8, 0x48, !PT ;  /* 0x8000000000007812 */ /* 0x000fe200078e4808 */
[----:B------:R-:W-:Y:S06]  /*33f0*/  BRA `(.L_x_88) ;  /* 0x00000000000c7947 */ /* 0x000fec0003800000 */
.L_x_81:
[----:B------:R-:W0:Y:S01]  /*3400*/  MUFU.RSQ R0, -QNAN ;  /* 0xffc0000000007908 */ /* 0x000e220000001400 */
[----:B------:R-:W-:Y:S05]  /*3410*/  BRA `(.L_x_88) ;  /* 0x0000000000047947 */ /* 0x000fea0003800000 */
.L_x_80:
[----:B------:R-:W-:-:S07]  /*3420*/  FADD.FTZ R0, R8, R0 ;  /* 0x0000000008007221 */ /* 0x000fce0000010000 */
.L_x_88:
[----:B------:R-:W-:Y:S05]  /*3430*/  BSYNC.RECONVERGENT B0 ;  /* 0x0000000000007941 */ /* 0x000fea0003800200 */
.L_x_78:
[----:B------:R-:W-:-:S04]  /*3440*/  HFMA2 R5, -RZ, RZ, 0, 0 ;  /* 0x00000000ff057431 */ /* 0x000fc800000001ff */
[----:B0-----:R-:W-:Y:S05]  /*3450*/  RET.REL.NODEC R4 `(_Z12wholeDiamondP6float2S0_i) ;  /* 0xffffffc804e87950 */ /* 0x001fea0003c3ffff */
.L_x_89:
[----:B------:R-:W-:-:S00]  /*3460*/  BRA `(.L_x_89) ;  /* 0xfffffffc00fc7947 */ /* 0x000fc0000383ffff */
[----:B------:R-:W-:-:S00]  /*3470*/  NOP ;  /* 0x0000000000007918 */ /* 0x000fc00000000000 */
        /* <DEDUP_REMOVED lines=8> */
.L_x_192:


//--------------------- .text._Z12downTriangleP6float2S0_S0_ --------------------------
	.section	.text._Z12downTriangleP6float2S0_S0_,"ax",@progbits
	.align	128
        .global         _Z12downTriangleP6float2S0_S0_
        .type           _Z12downTriangleP6float2S0_S0_,@function
        .size           _Z12downTriangleP6float2S0_S0_,(.L_x_193 - _Z12downTriangleP6float2S0_S0_)
        .other          _Z12downTriangleP6float2S0_S0_,@"STO_CUDA_ENTRY STV_DEFAULT"
_Z12downTriangleP6float2S0_S0_:
.text._Z12downTriangleP6float2S0_S0_:
[----:B------:R-:W-:Y:S01]  /*0000*/  LDC R1, c[0x0][0x37c] ;  /* 0x0000df00ff017b82 */ /* 0x000fe20000000800 */
[----:B------:R-:W0:Y:S01]  /*0010*/  S2R R8, SR_TID.X ;  /* 0x0000000000087919 */ /* 0x000e220000002100 */
[----:B------:R-:W1:Y:S06]  /*0020*/  LDCU UR9, c[0x0][0x360] ;  /* 0x00006c00ff0977ac */ /* 0x000e6c0008000800 */
[----:B------:R-:W2:Y:S01]  /*0030*/  LDC.64 R2, c[0x0][0x388] ;  /* 0x0000e200ff027b82 */ /* 0x000ea20000000a00 */
[----:B------:R-:W0:Y:S01]  /*0040*/  S2R R7, SR_CTAID.X ;  /* 0x0000000000077919 */ /* 0x000e220000002500 */
[----:B------:R-:W1:Y:S01]  /*0050*/  LDCU UR4, c[0x0][0x370] ;  /* 0x00006e00ff0477ac */ /* 0x000e620008000800 */
[----:B------:R-:W3:Y:S05]  /*0060*/  LDCU.64 UR10, c[0x0][0x358] ;  /* 0x00006b00ff0a77ac */ /* 0x000eea0008000a00 */
[----:B------:R-:W4:Y:S01]  /*0070*/  LDC.64 R4, c[0x0][0x390] ;  /* 0x0000e400ff047b82 */ /* 0x000f220000000a00 */
[----:B-1----:R-:W-:-:S02]  /*0080*/  UIMAD UR4, UR9, UR4, -0x1 ;  /* 0xffffffff090474a4 */ /* 0x002fc4000f8e0204 */
[----:B0-----:R-:W-:-:S04]  /*0090*/  IMAD R7, R7, UR9, R8 ;  /* 0x0000000907077c24 */ /* 0x001fc8000f8e0208 */
[C---:B--2---:R-:W-:Y:S01]  /*00a0*/  IMAD.WIDE R2, R7.reuse, 0x8, R2 ;  /* 0x0000000807027825 */ /* 0x044fe200078e0202 */
[----:B------:R-:W-:-:S04]  /*00b0*/  IADD3 R0, PT, PT, R7, UR9, RZ ;  /* 0x0000000907007c10 */ /* 0x000fc8000fffe0ff */
[----:B------:R-:W-:Y:S01]  /*00c0*/  LOP3.LUT R9, R0, UR4, RZ, 0xc0, !PT ;  /* 0x0000000400097c12 */ /* 0x000fe2000f8ec0ff */
[----:B---3--:R-:W2:Y:S04]  /*00d0*/  LDG.E.64 R2, desc[UR10][R2.64] ;  /* 0x0000000a02027981 */ /* 0x008ea8000c1e1b00 */
[----:B----4-:R-:W-:-:S06]  /*00e0*/  IMAD.WIDE R4, R9, 0x8, R4 ;  /* 0x0000000809047825 */ /* 0x010fcc00078e0204 */
[----:B------:R-:W3:Y:S01]  /*00f0*/  LDG.E.64 R4, desc[UR10][R4.64] ;  /* 0x0000000a04047981 */ /* 0x000ee2000c1e1b00 */
[----:B------:R-:W0:Y:S01]  /*0100*/  S2UR UR6, SR_CgaCtaId ;  /* 0x00000000000679c3 */ /* 0x000e220000008800 */
[----:B------:R-:W-:Y:S01]  /*0110*/  UIADD3 UR7, UPT, UPT, UR9, 0x2, URZ ;  /* 0x0000000209077890 */ /* 0x000fe2000fffe0ff */
[----:B------:R-:W-:-:S03]  /*0120*/  SHF.L.U32 R6, R8, 0x1e, RZ ;  /* 0x0000001e08067819 */ /* 0x000fc600000006ff */
[----:B------:R-:W-:Y:S01]  /*0130*/  USHF.R.U32.HI UR4, URZ, 0x1, UR7 ;  /* 0x00000001ff047899 */ /* 0x000fe20008011607 */
[----:B------:R-:W-:Y:S02]  /*0140*/  SHF.R.U32.HI R0, RZ, 0x1, R8 ;  /* 0x00000001ff007819 */ /* 0x000fe40000011608 */
[----:B------:R-:W-:Y:S02]  /*0150*/  SHF.R.S32.HI R6, RZ, 0x1f, R6 ;  /* 0x0000001fff067819 */ /* 0x000fe40000011406 */
[----:B------:R-:W-:Y:S01]  /*0160*/  LOP3.LUT R9, R8, 0x1, RZ, 0xc0, !PT ;  /* 0x0000000108097812 */ /* 0x000fe200078ec0ff */
[----:B------:R-:W-:Y:S01]  /*0170*/  UMOV UR5, 0x400 ;  /* 0x0000040000057882 */ /* 0x000fe20000000000 */
[----:B------:R-:W-:Y:S02]  /*0180*/  LOP3.LUT R6, R6, UR7, RZ, 0xc0, !PT ;  /* 0x0000000706067c12 */ /* 0x000fe4000f8ec0ff */
[C-C-:B------:R-:W-:Y:S02]  /*0190*/  IADD3 R11, PT, PT, R9.reuse, UR4, -R0.reuse ;  /* 0x00000004090b7c10 */ /* 0x140fe4000fffe800 */
[----:B------:R-:W-:-:S02]  /*01a0*/  IADD3 R9, PT, PT, R9, UR4, R0 ;  /* 0x0000000409097c10 */ /* 0x000fc4000fffe000 */
[C---:B------:R-:W-:Y:S02]  /*01b0*/  IADD3 R11, PT, PT, R6.reuse, R11, RZ ;  /* 0x0000000b060b7210 */ /* 0x040fe40007ffe0ff */
[----:B------:R-:W-:Y:S01]  /*01c0*/  IADD3 R9, PT, PT, R6, R9, RZ ;  /* 0x0000000906097210 */ /* 0x000fe20007ffe0ff */
[----:B0-----:R-:W-:-:S06]  /*01d0*/  ULEA UR5, UR6, UR5, 0x18 ;  /* 0x0000000506057291 */ /* 0x001fcc000f8ec0ff */
[----:B------:R-:W-:Y:S02]  /*01e0*/  LEA R11, R11, UR5, 0x3 ;  /* 0x000000050b0b7c11 */ /* 0x000fe4000f8e18ff */
[----:B------:R-:W-:Y:S01]  /*01f0*/  LEA R9, R9, UR5, 0x3 ;  /* 0x0000000509097c11 */ /* 0x000fe2000f8e18ff */
[----:B------:R-:W-:Y:S02]  /*0200*/  UISETP.GE.U32.AND UP0, UPT, UR9, 0x2, UPT ;  /* 0x000000020900788c */ /* 0x000fe4000bf06070 */
[----:B--2---:R0:W-:Y:S04]  /*0210*/  STS.64 [R11+-0x10], R2 ;  /* 0xfffff0020b007388 */ /* 0x0041e80000000a00 */
[----:B---3--:R0:W-:Y:S03]  /*0220*/  STS.64 [R9], R4 ;  /* 0x0000000409007388 */ /* 0x0081e60000000a00 */
[----:B------:R-:W-:Y:S05]  /*0230*/  BRA.U !UP0, `(.L_x_90) ;  /* 0x0000001508687547 */ /* 0x000fea000b800000 */
[----:B------:R-:W-:Y:S01]  /*0240*/  UISETP.LT.U32.AND UP0, UPT, UR4, 0x2, UPT ;  /* 0x000000020400788c */ /* 0x000fe2000bf01070 */
[----:B0-----:R-:W0:Y:S01]  /*0250*/  LDC.64 R2, c[0x3][RZ] ;  /* 0x00c00000ff027b82 */ /* 0x001e220000000a00 */
[----:B------:R-:W-:Y:S02]  /*0260*/  IADD3 R6, PT, PT, R8, 0x1, RZ ;  /* 0x0000000108067810 */ /* 0x000fe40007ffe0ff */
[----:B------:R-:W-:-:S04]  /*0270*/  USEL UR6, UR4, 0x2, UP0 ;  /* 0x0000000204067887 */ /* 0x000fc80008000000 */
[----:B------:R-:W-:-:S04]  /*0280*/  UIADD3 UR6, UPT, UPT, UR4, UR6, URZ ;  /* 0x0000000604067290 */ /* 0x000fc8000fffe0ff */
[----:B------:R-:W-:-:S04]  /*0290*/  ULOP3.LUT UR6, UR6, 0x1, URZ, 0xc0, !UPT ;  /* 0x0000000106067892 */ /* 0x000fc8000f8ec0ff */
[----:B------:R-:W-:Y:S01]  /*02a0*/  UISETP.NE.U32.AND UP0, UPT, UR6, 0x1, UPT ;  /* 0x000000010600788c */ /* 0x000fe2000bf05070 */
[----:B0-----:R-:W-:Y:S01]  /*02b0*/  FMUL R5, R3, 0.5 ;  /* 0x3f00000003057820 */ /* 0x001fe20000400000 */
[C---:B------:R-:W-:Y:S01]  /*02c0*/  FMUL R4, R2.reuse, R2 ;  /* 0x0000000202047220 */ /* 0x040fe20000400000 */
[----:B------:R-:W-:Y:S01]  /*02d0*/  FMUL R3, R2, 4 ;  /* 0x4080000002037820 */ /* 0x000fe20000400000 */
[----:B------:R-:W-:-:S05]  /*02e0*/  IADD3 R2, PT, PT, -R6, UR7, RZ ;  /* 0x0000000706027c10 */ /* 0x000fca000fffe1ff */
[----:B------:R-:W-:Y:S05]  /*02f0*/  BRA.U !UP0, `(.L_x_91) ;  /* 0x0000000508c47547 */ /* 0x000fea000b800000 */
        /* <DEDUP_REMOVED lines=27> */
[----:B------:R-:W-:Y:S05]  /*04b0*/  CALL.REL.NOINC `($__internal_1_$__cuda_sm3x_div_rn_noftz_f32_slowpath) ;  /* 0x0000001000e07944 */ /* 0x000fea0003c00000 */
[----:B------:R-:W-:-:S07]  /*04c0*/  MOV R25, R0 ;  /* 0x0000000000197202 */ /* 0x000fce0000000f00 */
.L_x_95:
[----:B------:R-:W-:Y:S05]  /*04d0*/  BSYNC.RECONVERGENT B3 ;  /* 0x0000000000037941 */ /* 0x000fea0003800200 */
.L_x_94:
        /* <DEDUP_REMOVED lines=13> */
[----:B------:R-:W-:Y:S05]  /*05b0*/  CALL.REL.NOINC `($__internal_1_$__cuda_sm3x_div_rn_noftz_f32_slowpath) ;  /* 0x0000001000a07944 */ /* 0x000fea0003c00000 */
[----:B------:R-:W-:-:S07]  /*05c0*/  MOV R23, R0 ;  /* 0x0000000000177202 */ /* 0x000fce0000000f00 */
.L_x_97:
[----:B------:R-:W-:Y:S05]  /*05d0*/  BSYNC.RECONVERGENT B3 ;  /* 0x0000000000037941 */ /* 0x000fea0003800200 */
.L_x_96:
        /* <DEDUP_REMOVED lines=16> */
[----:B------:R-:W-:Y:S02]  /*06e0*/  MOV R18, R4 ;  /* 0x0000000400127202 */ /* 0x000fe40000000f00 */
[----:B------:R-:W-:-:S07]  /*06f0*/  MOV R10, 0x710 ;  /* 0x00000710000a7802 */ /* 0x000fce0000000f00 */
[----:B------:R-:W-:Y:S05]  /*0700*/  CALL.REL.NOINC `($__internal_1_$__cuda_sm3x_div_rn_noftz_f32_slowpath) ;  /* 0x00000010004c7944 */ /* 0x000fea0003c00000 */
.L_x_99:
[----:B------:R-:W-:Y:S05]  /*0710*/  BSYNC.RECONVERGENT B3 ;  /* 0x0000000000037941 */ /* 0x000fea0003800200 */
.L_x_98:
        /* <DEDUP_REMOVED lines=17> */
[----:B------:R-:W-:-:S07]  /*0830*/  MOV R13, R0 ;  /* 0x00000000000d7202 */ /* 0x000fce0000000f00 */
.L_x_101:
[----:B------:R-:W-:Y:S05]  /*0840*/  BSYNC.RECONVERGENT B3 ;  /* 0x0000000000037941 */ /* 0x000fea0003800200 */
.L_x_100:
        /* <DEDUP_REMOVED lines=16> */
.L_x_103:
[----:B------:R-:W-:Y:S05]  /*0950*/  BSYNC.RECONVERGENT B3 ;  /* 0x0000000000037941 */ /* 0x000fea0003800200 */
.L_x_102:
        /* <DEDUP_REMOVED lines=8> */
.L_x_93:
[----:B------:R-:W-:Y:S05]  /*09e0*/  BSYNC.RECONVERGENT B2 ;  /* 0x0000000000027941 */ /* 0x000fea0003800200 */
.L_x_92:
[----:B------:R-:W-:Y:S06]  /*09f0*/  BAR.SYNC.DEFER_BLOCKING 0x0 ;  /* 0x0000000000007b1d */ /* 0x000fec0000010000 */
[----:B------:R-:W-:-:S05]  /*0a00*/  UMOV UR4, UR6 ;  /* 0x0000000600047c82 */ /* 0x000fca0008000000 */
.L_x_91:
[----:B------:R-:W-:-:S09]  /*0a10*/  UISETP.GE.U32.AND UP0, UPT, UR9, 0x4, UPT ;  /* 0x000000040900788c */ /* 0x000fd2000bf06070 */
[----:B------:R-:W-:Y:S05]  /*0a20*/  BRA.U !UP0, `(.L_x_90) ;  /* 0x0000000d086c7547 */ /* 0x000fea000b800000 */
[----:B------:R-:W-:-:S04]  /*0a30*/  ULOP3.LUT UR6, UR4, 0x1, URZ, 0xc0, !UPT ;  /* 0x0000000104067892 */ /* 0x000fc8000f8ec0ff */
[----:B------:R-:W-:-:S04]  /*0a40*/  UISETP.NE.U32.AND UP0, UPT, UR6, 0x1, UPT ;  /* 0x000000010600788c */ /* 0x000fc8000bf05070 */
[----:B------:R-:W-:Y:S02]  /*0a50*/  USEL UR6, UR7, URZ, UP0 ;  /* 0x000000ff07067287 */ /* 0x000fe40008000000 */
[----:B------:R-:W-:-:S04]  /*0a60*/  USEL UR8, UR7, URZ, !UP0 ;  /* 0x000000ff07087287 */ /* 0x000fc8000c000000 */
[C---:B------:R-:W-:Y:S02]  /*0a70*/  IADD3 R23, PT, PT, R8.reuse, UR6, RZ ;  /* 0x0000000608177c10 */ /* 0x040fe4000fffe0ff */
[----:B------:R-:W-:Y:S02]  /*0a80*/  IADD3 R22, PT, PT, R8, UR8, RZ ;  /* 0x0000000808167c10 */ /* 0x000fe4000fffe0ff */
[----:B------:R-:W-:Y:S02]  /*0a90*/  LEA R23, R23, UR5, 0x3 ;  /* 0x0000000517177c11 */ /* 0x000fe4000f8e18ff */
[----:B------:R-:W-:-:S07]  /*0aa0*/  LEA R22, R22, UR5, 0x3 ;  /* 0x0000000516167c11 */ /* 0x000fce000f8e18ff */
.L_x_128:
        /* <DEDUP_REMOVED lines=8> */
[----:B------:R-:W0:Y:S04]  /*0b30*/  LDS.64 R16, [R23+0x10] ;  /* 0x0000100017107984 */ /* 0x000e280000000a00 */
        /* <DEDUP_REMOVED lines=12> */
[----:B------:R-:W-:Y:S02]  /*0c00*/  MOV R18, R4 ;  /* 0x0000000400127202 */ /* 0x000fe40000000f00 */
[----:B------:R-:W-:-:S07]  /*0c10*/  MOV R10, 0xc30 ;  /* 0x00000c30000a7802 */ /* 0x000fce0000000f00 */
[----:B------:R-:W-:Y:S05]  /*0c20*/  CALL.REL.NOINC `($__internal_1_$__cuda_sm3x_div_rn_noftz_f32_slowpath) ;  /* 0x0000000c00047944 */ /* 0x000fea0003c00000 */
[----:B------:R-:W-:-:S07]  /*0c30*/  MOV R27, R0 ;  /* 0x00000000001b7202 */ /* 0x000fce0000000f00 */
.L_x_107:
[----:B------:R-:W-:Y:S05]  /*0c40*/  BSYNC.RECONVERGENT B3 ;  /* 0x0000000000037941 */ /* 0x000fea0003800200 */
.L_x_106:
        /* <DEDUP_REMOVED lines=16> */
.L_x_109:
[----:B------:R-:W-:Y:S05]  /*0d50*/  BSYNC.RECONVERGENT B3 ;  /* 0x0000000000037941 */ /* 0x000fea0003800200 */
.L_x_108:
        /* <DEDUP_REMOVED lines=19> */
.L_x_111:
[----:B------:R-:W-:Y:S05]  /*0e90*/  BSYNC.RECONVERGENT B3 ;  /* 0x0000000000037941 */ /* 0x000fea0003800200 */
.L_x_110:
        /* <DEDUP_REMOVED lines=18> */
.L_x_113:
[----:B------:R-:W-:Y:S05]  /*0fc0*/  BSYNC.RECONVERGENT B3 ;  /* 0x0000000000037941 */ /* 0x000fea0003800200 */
.L_x_112:
        /* <DEDUP_REMOVED lines=16> */
.L_x_115:
[----:B------:R-:W-:Y:S05]  /*10d0*/  BSYNC.RECONVERGENT B3 ;  /* 0x0000000000037941 */ /* 0x000fea0003800200 */
.L_x_114:
[----:B------:R-:W-:-:S04]  /*10e0*/  FADD R0, R0, R25 ;  /* 0x0000001900007221 */ /* 0x000fc80000000000 */
[----:B------:R-:W-:-:S05]  /*10f0*/  FFMA R12, -R5, R0, R24 ;  /* 0x00000000050c7223 */ /* 0x000fca0000000118 */
[----:B------:R1:W-:Y:S02]  /*1100*/  STS.64 [R22+0x8], R12 ;  /* 0x0000080c16007388 */ /* 0x0003e40000000a00 */
.L_x_105:
[----:B------:R-:W-:Y:S05]  /*1110*/  BSYNC.RECONVERGENT B2 ;  /* 0x0000000000027941 */ /* 0x000fea0003800200 */
.L_x_104:
        /* <DEDUP_REMOVED lines=9> */
[----:B------:R-:W0:Y:S04]  /*11b0*/  LDS.64 R16, [R22+0x10] ;  /* 0x0000100016107984 */ /* 0x000e280000000a00 */
[----:B------:R-:W3:Y:S01]  /*11c0*/  LDS R24, [R22+0x8] ;  /* 0x0000080016187984 */ /* 0x000ee20000000800 */
[----:B--2---:R-:W-:-:S04]  /*11d0*/  FFMA R10, -R4, R27, 1 ;  /* 0x3f800000040a7423 */ /* 0x004fc8000000011b */
[----:B------:R-:W-:Y:S01]  /*11e0*/  FFMA R27, R27, R10, R27 ;  /* 0x0000000a1b1b7223 */ /* 0x000fe2000000001b */
[----:B01----:R-:W-:Y:S01]  /*11f0*/  FADD R13, R14, R16 ;  /* 0x000000100e0d7221 */ /* 0x003fe20000000000 */
[----:B---3--:R-:W-:-:S04]  /*1200*/  FADD R0, R24, R24 ;  /* 0x0000001818007221 */ /* 0x008fc80000000000 */
        /* <DEDUP_REMOVED lines=11> */
.L_x_119:
[----:B------:R-:W-:Y:S05]  /*12c0*/  BSYNC.RECONVERGENT B3 ;  /* 0x0000000000037941 */ /* 0x000fea0003800200 */
.L_x_118:
        /* <DEDUP_REMOVED lines=16> */
.L_x_121:
[----:B------:R-:W-:Y:S05]  /*13d0*/  BSYNC.RECONVERGENT B3 ;  /* 0x0000000000037941 */ /* 0x000fea0003800200 */
.L_x_120:
        /* <DEDUP_REMOVED lines=19> */
.L_x_123:
[----:B------:R-:W-:Y:S05]  /*1510*/  BSYNC.RECONVERGENT B3 ;  /* 0x0000000000037941 */ /* 0x000fea0003800200 */
.L_x_122:
        /* <DEDUP_REMOVED lines=18> */
.L_x_125:
[----:B------:R-:W-:Y:S05]  /*1640*/  BSYNC.RECONVERGENT B3 ;  /* 0x0000000000037941 */ /* 0x000fea0003800200 */
.L_x_124:
        /* <DEDUP_REMOVED lines=16> */
.L_x_127:
[----:B------:R-:W-:Y:S05]  /*1750*/  BSYNC.RECONVERGENT B3 ;  /* 0x0000000000037941 */ /* 0x000fea0003800200 */
.L_x_126:
[----:B------:R-:W-:-:S04]  /*1760*/  FADD R0, R0, R25 ;  /* 0x0000001900007221 */ /* 0x000fc80000000000 */
[----:B------:R-:W-:-:S05]  /*1770*/  FFMA R12, -R5, R0, R24 ;  /* 0x00000000050c7223 */ /* 0x000fca0000000118 */
[----:B------:R2:W-:Y:S02]  /*1780*/  STS.64 [R23+0x8], R12 ;  /* 0x0000080c17007388 */ /* 0x0005e40000000a00 */
.L_x_117:
[----:B------:R-:W-:Y:S05]  /*1790*/  BSYNC.RECONVERGENT B2 ;  /* 0x0000000000027941 */ /* 0x000fea0003800200 */
.L_x_116:
[----:B------:R-:W-:Y:S01]  /*17a0*/  BAR.SYNC.DEFER_BLOCKING 0x0 ;  /* 0x0000000000007b1d */ /* 0x000fe20000010000 */
[----:B------:R-:W-:Y:S02]  /*17b0*/  UISETP.GT.U32.AND UP0, UPT, UR4, 0x3, UPT ;  /* 0x000000030400788c */ /* 0x000fe4000bf04070 */
[----:B------:R-:W-:-:S07]  /*17c0*/  UIADD3 UR4, UPT, UPT, UR4, -0x2, URZ ;  /* 0xfffffffe04047890 */ /* 0x000fce000fffe0ff */
[----:B------:R-:W-:Y:S05]  /*17d0*/  BRA.U UP0, `(.L_x_128) ;  /* 0xfffffff100b47547 */ /* 0x000fea000b83ffff */
.L_x_90:
[----:B------:R-:W-:Y:S01]  /*17e0*/  LEA R8, R8, UR5, 0x3 ;  /* 0x0000000508087c11 */ /* 0x000fe2000f8e18ff */
[----:B0-----:R-:W0:Y:S05]  /*17f0*/  LDC.64 R2, c[0x0][0x380] ;  /* 0x0000e000ff027b82 */ /* 0x001e2a0000000a00 */
[----:B------:R-:W3:Y:S01]  /*1800*/  LDS.64 R8, [R8+0x8] ;  /* 0x0000080008087984 */ /* 0x000ee20000000a00 */
[----:B0-----:R-:W-:-:S05]  /*1810*/  IMAD.WIDE R2, R7, 0x8, R2 ;  /* 0x0000000807027825 */ /* 0x001fca00078e0202 */
[----:B---3--:R-:W-:Y:S01]  /*1820*/  STG.E.64 desc[UR10][R2.64], R8 ;  /* 0x0000000802007986 */ /* 0x008fe2000c101b0a */
[----:B------:R-:W-:Y:S05]  /*1830*/  EXIT ;  /* 0x000000000000794d */ /* 0x000fea0003800000 */
        .weak           $__internal_1_$__cuda_sm3x_div_rn_noftz_f32_slowpath
        .type           $__internal_1_$__cuda_sm3x_div_rn_noftz_f32_slowpath,@function
        .size           $__internal_1_$__cuda_sm3x_div_rn_noftz_f32_slowpath,(.L_x_193 - $__internal_1_$__cuda_sm3x_div_rn_noftz_f32_slowpath)
$__internal_1_$__cuda_sm3x_div_rn_noftz_f32_slowpath:
        /* <DEDUP_REMOVED lines=34> */
.L_x_130:
[----:B------:R-:W-:Y:S01]  /*1a60*/  LEA R9, R12, 0xc0800000, 0x17 ;  /* 0xc08000000c097811 */ /* 0x000fe200078eb8ff */
[----:B------:R-:W-:Y:S01]  /*1a70*/  BSSY.RECONVERGENT B1, `(.L_x_135) ;  /* 0x0000036000017945 */ /* 0x000fe20003800200 */
[----:B------:R-:W-:Y:S02]  /*1a80*/  IADD3 R21, PT, PT, R21, -0x7f, RZ ;  /* 0xffffff8115157810 */ /* 0x000fe40007ffe0ff */
[----:B------:R-:W-:-:S03]  /*1a90*/  IADD3 R26, PT, PT, -R9, R18, RZ ;  /* 0x00000012091a7210 */ /* 0x000fc60007ffe1ff */
[----:B------:R-:W-:Y:S01]  /*1aa0*/  IMAD R0, R21, -0x800000, R0 ;  /* 0xff80000015007824 */ /* 0x000fe200078e0200 */
[----:B------:R-:W0:Y:S01]  /*1ab0*/  MUFU.RCP R18, R26 ;  /* 0x0000001a00127308 */ /* 0x000e220000001000 */
[----:B------:R-:W-:-:S04]  /*1ac0*/  FADD.FTZ R11, -R26, -RZ ;  /* 0x800000ff1a0b7221 */ /* 0x000fc80000010100 */
[----:B0-----:R-:W-:-:S04]  /*1ad0*/  FFMA R9, R18, R11, 1 ;  /* 0x3f80000012097423 */ /* 0x001fc8000000000b */
[----:B------:R-:W-:-:S04]  /*1ae0*/  FFMA R9, R18, R9, R18 ;  /* 0x0000000912097223 */ /* 0x000fc80000000012 */
[----:B------:R-:W-:-:S04]  /*1af0*/  FFMA R18, R0, R9, RZ ;  /* 0x0000000900127223 */ /* 0x000fc800000000ff */
[----:B------:R-:W-:-:S04]  /*1b00*/  FFMA R19, R11, R18, R0 ;  /* 0x000000120b137223 */ /* 0x000fc80000000000 */
[----:B------:R-:W-:Y:S01]  /*1b10*/  FFMA R18, R9, R19, R18 ;  /* 0x0000001309127223 */ /* 0x000fe20000000012 */
[----:B------:R-:W-:-:S03]  /*1b20*/  IADD3 R19, PT, PT, R21, 0x7f, -R12 ;  /* 0x0000007f15137810 */ /* 0x000fc60007ffe80c */
[----:B------:R-:W-:Y:S01]  /*1b30*/  FFMA R11, R11, R18, R0 ;  /* 0x000000120b0b7223 */ /* 0x000fe20000000000 */
[----:B------:R-:W-:-:S03]  /*1b40*/  IADD3 R19, PT, PT, R19, R20, RZ ;  /* 0x0000001413137210 */ /* 0x000fc60007ffe0ff */
        /* <DEDUP_REMOVED lines=17> */
[C---:B------:R-:W-:Y:S02]  /*1c60*/  IADD3 R9, PT, PT, R12.reuse, 0x20, RZ ;  /* 0x000000200c097810 */ /* 0x040fe40007ffe0ff */
[----:B------:R-:W-:Y:S02]  /*1c70*/  LOP3.LUT R19, R19, 0x7fffff, RZ, 0xc0, !PT ;  /* 0x007fffff13137812 */ /* 0x000fe400078ec0ff */
[C---:B------:R-:W-:Y:S02]  /*1c80*/  ISETP.NE.AND P2, PT, R12.reuse, RZ, PT ;  /* 0x000000ff0c00720c */ /* 0x040fe40003f45270 */
        /* <DEDUP_REMOVED lines=16> */
.L_x_137:
[----:B------:R-:W-:-:S04]  /*1d90*/  LOP3.LUT R0, R0, 0x80000000, RZ, 0xc0, !PT ;  /* 0x8000000000007812 */ /* 0x000fc800078ec0ff */
[----:B------:R-:W-:Y:S01]  /*1da0*/  LOP3.LUT R0, R0, 0x7f800000, RZ, 0xfc, !PT ;  /* 0x7f80000000007812 */ /* 0x000fe200078efcff */
[----:B------:R-:W-:Y:S06]  /*1db0*/  BRA `(.L_x_138) ;  /* 0x0000000000047947 */ /* 0x000fec0003800000 */
.L_x_136:
[----:B------:R-:W-:-:S07]  /*1dc0*/  LEA R0, R19, R0, 0x17 ;  /* 0x0000000013007211 */ /* 0x000fce00078eb8ff */
.L_x_138:
[----:B------:R-:W-:Y:S05]  /*1dd0*/  BSYNC.RECONVERGENT B1 ;  /* 0x0000000000017941 */ /* 0x000fea0003800200 */
.L_x_135:
[----:B------:R-:W-:Y:S05]  /*1de0*/  BRA `(.L_x_139) ;  /* 0x0000000000207947 */ /* 0x000fea0003800000 */
.L_x_134:
[----:B------:R-:W-:-:S04]  /*1df0*/  LOP3.LUT R0, R18, 0x80000000, R0, 0x48, !PT ;  /* 0x8000000012007812 */ /* 0x000fc800078e4800 */
[----:B------:R-:W-:Y:S01]  /*1e00*/  LOP3.LUT R0, R0, 0x7f800000, RZ, 0xfc, !PT ;  /* 0x7f80000000007812 */ /* 0x000fe200078efcff */
[----:B------:R-:W-:Y:S06]  /*1e10*/  BRA `(.L_x_139) ;  /* 0x0000000000147947 */ /* 0x000fec0003800000 */
.L_x_133:
[----:B------:R-:W-:Y:S01]  /*1e20*/  LOP3.LUT R0, R18, 0x80000000, R0, 0x48, !PT ;  /* 0x8000000012007812 */ /* 0x000fe200078e4800 */
[----:B------:R-:W-:Y:S06]  /*1e30*/  BRA `(.L_x_139) ;  /* 0x00000000000c7947 */ /* 0x000fec0003800000 */
.L_x_132:
[----:B------:R-:W0:Y:S01]  /*1e40*/  MUFU.RSQ R0, -QNAN ;  /* 0xffc0000000007908 */ /* 0x000e220000001400 */
[----:B------:R-:W-:Y:S05]  /*1e50*/  BRA `(.L_x_139) ;  /* 0x0000000000047947 */ /* 0x000fea0003800000 */
.L_x_131:
[----:B------:R-:W-:-:S07]  /*1e60*/  FADD.FTZ R0, R0, R18 ;  /* 0x0000001200007221 */ /* 0x000fce0000010000 */
.L_x_139:
[----:B------:R-:W-:Y:S05]  /*1e70*/  BSYNC.RECONVERGENT B0 ;  /* 0x0000000000007941 */ /* 0x000fea0003800200 */
.L_x_129:
[----:B------:R-:W-:-:S04]  /*1e80*/  HFMA2 R11, -RZ, RZ, 0, 0 ;  /* 0x00000000ff0b7431 */ /* 0x000fc800000001ff */
[----:B0-----:R-:W-:Y:S05]  /*1e90*/  RET.REL.NODEC R10 `(_Z12downTriangleP6float2S0_S0_) ;  /* 0xffffffe00a587950 */ /* 0x001fea0003c3ffff */
.L_x_140:
        /* <DEDUP_REMOVED lines=14> */
.L_x_193:


//--------------------- .text._Z10upTriangleP6float2S0_S0_ --------------------------
	.section	.text._Z10upTriangleP6float2S0_S0_,"ax",@progbits
	.align	128
        .global         _Z10upTriangleP6float2S0_S0_
        .type           _Z10upTriangleP6float2S0_S0_,@function
        .size           _Z10upTriangleP6float2S0_S0_,(.L_x_194 - _Z10upTriangleP6float2S0_S0_)
        .other          _Z10upTriangleP6float2S0_S0_,@"STO_CUDA_ENTRY STV_DEFAULT"
_Z10upTriangleP6float2S0_S0_:
.text._Z10upTriangleP6float2S0_S0_:
[----:B------:R-:W-:Y:S01]  /*0000*/  LDC R1, c[0x0][0x37c] ;  /* 0x0000df00ff017b82 */ /* 0x000fe20000000800 */
[----:B------:R-:W0:Y:S07]  /*0010*/  S2R R5, SR_TID.X ;  /* 0x0000000000057919 */ /* 0x000e2e0000002100 */
[----:B------:R-:W1:Y:S01]  /*0020*/  LDC.64 R6, c[0x0][0x380] ;  /* 0x0000e000ff067b82 */ /* 0x000e620000000a00 */
[----:B------:R-:W0:Y:S01]  /*0030*/  LDCU UR14, c[0x0][0x360] ;  /* 0x00006c00ff0e77ac */ /* 0x000e220008000800 */
[----:B------:R-:W0:Y:S01]  /*0040*/  S2R R4, SR_CTAID.X ;  /* 0x0000000000047919 */ /* 0x000e220000002500 */
[----:B------:R-:W2:Y:S01]  /*0050*/  LDCU.64 UR12, c[0x0][0x358] ;  /* 0x00006b00ff0c77ac */ /* 0x000ea20008000a00 */
[----:B0-----:R-:W-:-:S04]  /*0060*/  IMAD R4, R4, UR14, R5 ;  /* 0x0000000e04047c24 */ /* 0x001fc8000f8e0205 */
[----:B-1----:R-:W-:-:S06]  /*0070*/  IMAD.WIDE R6, R4, 0x8, R6 ;  /* 0x0000000804067825 */ /* 0x002fcc00078e0206 */
[----:B--2---:R-:W2:Y:S01]  /*0080*/  LDG.E.64 R6, desc[UR12][R6.64] ;  /* 0x0000000c06067981 */ /* 0x004ea2000c1e1b00 */
[----:B------:R-:W0:Y:S01]  /*0090*/  S2UR UR5, SR_CgaCtaId ;  /* 0x00000000000579c3 */ /* 0x000e220000008800 */
[----:B------:R-:W-:Y:S01]  /*00a0*/  UMOV UR4, 0x400 ;  /* 0x0000040000047882 */ /* 0x000fe20000000000 */
[----:B------:R-:W-:Y:S02]  /*00b0*/  UISETP.GE.U32.AND UP0, UPT, UR14, 0x4, UPT ;  /* 0x000000040e00788c */ /* 0x000fe4000bf06070 */
[----:B0-----:R-:W-:-:S06]  /*00c0*/  ULEA UR5, UR5, UR4, 0x18 ;  /* 0x0000000405057291 */ /* 0x001fcc000f8ec0ff */
[----:B------:R-:W-:-:S05]  /*00d0*/  LEA R2, R5, UR5, 0x3 ;  /* 0x0000000505027c11 */ /* 0x000fca000f8e18ff */
[----:B--2---:R0:W-:Y:S01]  /*00e0*/  STS.64 [R2], R6 ;  /* 0x0000000602007388 */ /* 0x0041e20000000a00 */
[----:B------:R-:W-:Y:S05]  /*00f0*/  BRA.U !UP0, `(.L_x_141) ;  /* 0x0000001508607547 */ /* 0x000fea000b800000 */
[----:B0-----:R-:W0:Y:S01]  /*0100*/  LDC.64 R6, c[0x3][RZ] ;  /* 0x00c00000ff067b82 */ /* 0x001e220000000a00 */
[----:B------:R-:W-:-:S04]  /*0110*/  USHF.R.U32.HI UR4, URZ, 0x1, UR14 ;  /* 0x00000001ff047899 */ /* 0x000fc8000801160e */
[----:B------:R-:W-:Y:S02]  /*0120*/  UISETP.NE.AND UP0, UPT, UR4, 0x2, UPT ;  /* 0x000000020400788c */ /* 0x000fe4000bf05270 */
[----:B------:R-:W-:Y:S01]  /*0130*/  UIADD3 UR6, UPT, UPT, UR4, -0x1, URZ ;  /* 0xffffffff04067890 */ /* 0x000fe2000fffe0ff */
[----:B0-----:R-:W-:Y:S01]  /*0140*/  FMUL R7, R7, 0.5 ;  /* 0x3f00000007077820 */ /* 0x001fe20000400000 */
[C---:B------:R-:W-:Y:S01]  /*0150*/  FMUL R0, R6.reuse, 4 ;  /* 0x4080000006007820 */ /* 0x040fe20000400000 */
[----:B------:R-:W-:-:S03]  /*0160*/  FMUL R6, R6, R6 ;  /* 0x0000000606067220 */ /* 0x000fc60000400000 */
[----:B------:R-:W-:Y:S02]  /*0170*/  R2UR UR8, R7 ;  /* 0x00000000070872ca */ /* 0x000fe400000e0000 */
[----:B------:R-:W-:Y:S01]  /*0180*/  R2UR UR7, R0 ;  /* 0x00000000000772ca */ /* 0x000fe200000e0000 */
[----:B------:R-:W-:Y:S01]  /*0190*/  HFMA2 R0, -RZ, RZ, 0, 5.9604644775390625e-08 ;  /* 0x00000001ff007431 */ /* 0x000fe200000001ff */
[----:B------:R-:W-:-:S13]  /*01a0*/  BRA.U !UP0, `(.L_x_142) ;  /* 0x0000000d08647547 */ /* 0x000fda000b800000 */
[----:B------:R-:W-:Y:S01]  /*01b0*/  MOV R17, UR14 ;  /* 0x0000000e00117c02 */ /* 0x000fe20008000f00 */
[----:B------:R-:W-:Y:S02]  /*01c0*/  ULOP3.LUT UR9, UR6, 0xfffffffe, URZ, 0xc0, !UPT ;  /* 0xfffffffe06097892 */ /* 0x000fe4000f8ec0ff */
[----:B------:R-:W-:Y:S01]  /*01d0*/  UIADD3 UR10, UPT, UPT, UR14, -0x1, URZ ;  /* 0xffffffff0e0a7890 */ /* 0x000fe2000fffe0ff */
[----:B------:R-:W-:Y:S01]  /*01e0*/  LEA R17, R17, R2, 0x3 ;  /* 0x0000000211117211 */ /* 0x000fe200078e18ff */
[----:B------:R-:W-:-:S10]  /*01f0*/  UMOV UR4, URZ ;  /* 0x000000ff00047c82 */ /* 0x000fd40008000000 */
.L_x_167:
[----:B------:R-:W-:Y:S01]  /*0200*/  UIADD3 UR15, UPT, UPT, UR4, 0x1, URZ ;  /* 0x00000001040f7890 */ /* 0x000fe2000fffe0ff */
[----:B------:R-:W-:Y:S05]  /*0210*/  BSSY.RECONVERGENT B2, `(.L_x_143) ;  /* 0x0000064000027945 */ /* 0x000fea0003800200 */
[----:B------:R-:W-:-:S04]  /*0220*/  ISETP.GE.U32.AND P0, PT, R5, UR15, PT ;  /* 0x0000000f05007c0c */ /* 0x000fc8000bf06070 */
[----:B------:R-:W-:-:S13]  /*0230*/  ISETP.GE.U32.OR P0, PT, R5, UR10, !P0 ;  /* 0x0000000a05007c0c */ /* 0x000fda000c706470 */
[----:B01----:R-:W-:Y:S05]  /*0240*/  @P0 BRA `(.L_x_144) ;  /* 0x0000000400800947 */ /* 0x003fea0003800000 */
[----:B------:R-:W-:Y:S01]  /*0250*/  LDS.64 R14, [R2+-0x8] ;  /* 0xfffff800020e7984 */ /* 0x000fe20000000a00 */
[----:B------:R-:W0:Y:S01]  /*0260*/  MUFU.RCP R7, R6 ;  /* 0x0000000600077308 */ /* 0x000e220000001000 */
[----:B------:R-:W-:Y:S02]  /*0270*/  BSSY.RECONVERGENT B3, `(.L_x_145) ;  /* 0x0000011000037945 */ /* 0x000fe40003800200 */
[----:B------:R-:W1:Y:S04]  /*0280*/  LDS.64 R10, [R2+0x8] ;  /* 0x00000800020a7984 */ /* 0x000e680000000a00 */
        /* <DEDUP_REMOVED lines=13> */
[----:B------:R-:W-:Y:S05]  /*0360*/  CALL.REL.NOINC `($__internal_2_$__cuda_sm3x_div_rn_noftz_f32_slowpath) ;  /* 0x0000001400107944 */ /* 0x000fea0003c00000 */
[----:B------:R-:W-:-:S07]  /*0370*/  MOV R21, R0 ;  /* 0x0000000000157202 */ /* 0x000fce0000000f00 */
.L_x_146:
[----:B------:R-:W-:Y:S05]  /*0380*/  BSYNC.RECONVERGENT B3 ;  /* 0x0000000000037941 */ /* 0x000fea0003800200 */
.L_x_145:
        /* <DEDUP_REMOVED lines=14> */
[----:B------:R-:W-:Y:S05]  /*0470*/  CALL.REL.NOINC `($__internal_2_$__cuda_sm3x_div_rn_noftz_f32_slowpath) ;  /* 0x0000001000cc7944 */ /* 0x000fea0003c00000 */
[----:B------:R-:W-:-:S07]  /*0480*/  MOV R18, R0 ;  /* 0x0000000000127202 */ /* 0x000fce0000000f00 */
.L_x_148:
[----:B------:R-:W-:Y:S05]  /*0490*/  BSYNC.RECONVERGENT B3 ;  /* 0x0000000000037941 */ /* 0x000fea0003800200 */
.L_x_147:
        /* <DEDUP_REMOVED lines=18> */
[----:B------:R-:W-:Y:S05]  /*05c0*/  CALL.REL.NOINC `($__internal_2_$__cuda_sm3x_div_rn_noftz_f32_slowpath) ;  /* 0x0000001000787944 */ /* 0x000fea0003c00000 */
.L_x_150:
[----:B------:R-:W-:Y:S05]  /*05d0*/  BSYNC.RECONVERGENT B3 ;  /* 0x0000000000037941 */ /* 0x000fea0003800200 */
.L_x_149:
[----:B------:R-:W0:Y:S01]  /*05e0*/  MUFU.RCP R11, R6 ;  /* 0x00000006000b7308 */ /* 0x000e220000001000 */
[----:B------:R-:W-:Y:S01]  /*05f0*/  FADD R3, R0, R18 ;  /* 0x0000001200037221 */ /* 0x000fe20000000000 */
[----:B------:R-:W-:Y:S03]  /*0600*/  BSSY.RECONVERGENT B3, `(.L_x_151) ;  /* 0x0000010000037945 */ /* 0x000fe60003800200 */
[----:B------:R-:W-:-:S04]  /*0610*/  FFMA R10, R3, -UR8, R20 ;  /* 0x80000008030a7c23 */ /* 0x000fc80008000014 */
        /* <DEDUP_REMOVED lines=13> */
[----:B------:R-:W-:-:S07]  /*06f0*/  MOV R11, R0 ;  /* 0x00000000000b7202 */ /* 0x000fce0000000f00 */
.L_x_152:
[----:B------:R-:W-:Y:S05]  /*0700*/  BSYNC.RECONVERGENT B3 ;  /* 0x0000000000037941 */ /* 0x000fea0003800200 */
.L_x_151:
        /* <DEDUP_REMOVED lines=16> */
.L_x_154:
[----:B------:R-:W-:Y:S05]  /*0810*/  BSYNC.RECONVERGENT B3 ;  /* 0x0000000000037941 */ /* 0x000fea0003800200 */
.L_x_153:
[----:B------:R-:W-:-:S04]  /*0820*/  FADD R3, R0, R18 ;  /* 0x0000001200037221 */ /* 0x000fc80000000000 */
[----:B------:R-:W-:-:S05]  /*0830*/  FFMA R10, R3, -UR8, R20 ;  /* 0x80000008030a7c23 */ /* 0x000fca0008000014 */
[----:B------:R0:W-:Y:S02]  /*0840*/  STS.64 [R17], R10 ;  /* 0x0000000a11007388 */ /* 0x0001e40000000a00 */
.L_x_144:
[----:B------:R-:W-:Y:S05]  /*0850*/  BSYNC.RECONVERGENT B2 ;  /* 0x0000000000027941 */ /* 0x000fea0003800200 */
.L_x_143:
[----:B------:R-:W-:Y:S01]  /*0860*/  UIADD3 UR11, UPT, UPT, UR10, -0x1, URZ ;  /* 0xffffffff0a0b7890 */ /* 0x000fe2000fffe0ff */
[----:B------:R-:W-:Y:S01]  /*0870*/  BAR.SYNC.DEFER_BLOCKING 0x0 ;  /* 0x0000000000007b1d */ /* 0x000fe20000010000 */
[----:B------:R-:W-:-:S04]  /*0880*/  ISETP.GT.U32.AND P0, PT, R5, UR15, PT ;  /* 0x0000000f05007c0c */ /* 0x000fc8000bf04070 */
[----:B------:R-:W-:Y:S01]  /*0890*/  ISETP.GE.U32.OR P0, PT, R5, UR11, !P0 ;  /* 0x0000000b05007c0c */ /* 0x000fe2000c706470 */
[----:B------:R-:W-:-:S12]  /*08a0*/  BSSY.RECONVERGENT B2, `(.L_x_155) ;  /* 0x0000062000027945 */ /* 0x000fd80003800200 */
[----:B------:R-:W-:Y:S05]  /*08b0*/  @P0 BRA `(.L_x_156) ;  /* 0x0000000400800947 */ /* 0x000fea0003800000 */
[----:B------:R-:W-:Y:S01]  /*08c0*/  LDS.64 R14, [R17+-0x8] ;  /* 0xfffff800110e7984 */ /* 0x000fe20000000a00 */
[----:B------:R-:W1:Y:S01]  /*08d0*/  MUFU.RCP R21, R6 ;  /* 0x0000000600157308 */ /* 0x000e620000001000 */
[----:B------:R-:W-:Y:S02]  /*08e0*/  BSSY.RECONVERGENT B3, `(.L_x_157) ;  /* 0x0000011000037945 */ /* 0x000fe40003800200 */
[----:B0-----:R-:W0:Y:S04]  /*08f0*/  LDS.64 R10, [R17+0x8] ;  /* 0x00000800110a7984 */ /* 0x001e280000000a00 */
[----:B------:R-:W2:Y:S01]  /*0900*/  LDS R20, [R17] ;  /* 0x0000000011147984 */ /* 0x000ea20000000800 */
        /* <DEDUP_REMOVED lines=14> */
.L_x_158:
[----:B------:R-:W-:Y:S05]  /*09f0*/  BSYNC.RECONVERGENT B3 ;  /* 0x0000000000037941 */ /* 0x000fea0003800200 */
.L_x_157:
        /* <DEDUP_REMOVED lines=16> */
.L_x_160:
[----:B------:R-:W-:Y:S05]  /*0b00*/  BSYNC.RECONVERGENT B3 ;  /* 0x0000000000037941 */ /* 0x000fea0003800200 */
.L_x_159:
        /* <DEDUP_REMOVED lines=19> */
.L_x_162:
[----:B------:R-:W-:Y:S05]  /*0c40*/  BSYNC.RECONVERGENT B3 ;  /* 0x0000000000037941 */ /* 0x000fea0003800200 */
.L_x_161:
        /* <DEDUP_REMOVED lines=18> */
.L_x_164:
[----:B------:R-:W-:Y:S05]  /*0d70*/  BSYNC.RECONVERGENT B3 ;  /* 0x0000000000037941 */ /* 0x000fea0003800200 */
.L_x_163:
        /* <DEDUP_REMOVED lines=16> */
.L_x_166:
[----:B------:R-:W-:Y:S05]  /*0e80*/  BSYNC.RECONVERGENT B3 ;  /* 0x0000000000037941 */ /* 0x000fea0003800200 */
.L_x_165:
[----:B------:R-:W-:-:S04]  /*0e90*/  FADD R3, R0, R18 ;  /* 0x0000001200037221 */ /* 0x000fc80000000000 */
[----:B------:R-:W-:-:S05]  /*0ea0*/  FFMA R10, R3, -UR8, R20 ;  /* 0x80000008030a7c23 */ /* 0x000fca0008000014 */
[----:B------:R1:W-:Y:S02]  /*0eb0*/  STS.64 [R2], R10 ;  /* 0x0000000a02007388 */ /* 0x0003e40000000a00 */
.L_x_156:
[----:B------:R-:W-:Y:S05]  /*0ec0*/  BSYNC.RECONVERGENT B2 ;  /* 0x0000000000027941 */ /* 0x000fea0003800200 */
.L_x_155:
[----:B------:R-:W-:Y:S01]  /*0ed0*/  BAR.SYNC.DEFER_BLOCKING 0x0 ;  /* 0x0000000000007b1d */ /* 0x000fe20000010000 */
[----:B------:R-:W-:Y:S02]  /*0ee0*/  UIADD3 UR4, UPT, UPT, UR4, 0x2, URZ ;  /* 0x0000000204047890 */ /* 0x000fe4000fffe0ff */
[----:B------:R-:W-:Y:S02]  /*0ef0*/  UIADD3 UR10, UPT, UPT, UR10, -0x2, URZ ;  /* 0xfffffffe0a0a7890 */ /* 0x000fe4000fffe0ff */
[----:B------:R-:W-:-:S09]  /*0f00*/  UISETP.NE.AND UP0, UPT, UR4, UR9, UPT ;  /* 0x000000090400728c */ /* 0x000fd2000bf05270 */
[----:B------:R-:W-:Y:S05]  /*0f10*/  BRA.U UP0, `(.L_x_167) ;  /* 0xfffffff100b87547 */ /* 0x000fea000b83ffff */
[----:B------:R-:W-:-:S06]  /*0f20*/  UIADD3 UR4, UPT, UPT, UR4, 0x1, URZ ;  /* 0x0000000104047890 */ /* 0x000fcc000fffe0ff */
[----:B------:R-:W-:-:S07]  /*0f30*/  MOV R0, UR4 ;  /* 0x0000000400007c02 */ /* 0x000fce0008000f00 */
.L_x_142:
[----:B------:R-:W-:-:S04]  /*0f40*/  ULOP3.LUT UR6, UR6, 0x1, URZ, 0xc0, !UPT ;  /* 0x0000000106067892 */ /* 0x000fc8000f8ec0ff */
[----:B------:R-:W-:-:S09]  /*0f50*/  UISETP.NE.U32.AND UP0, UPT, UR6, 0x1, UPT ;  /* 0x000000010600788c */ /* 0x000fd2000bf05070 */
[----:B------:R-:W-:Y:S05]  /*0f60*/  BRA.U UP0, `(.L_x_141) ;  /* 0x0000000500c47547 */ /* 0x000fea000b800000 */
[----:B------:R-:W-:Y:S01]  /*0f70*/  ISETP.GE.U32.AND P0, PT, R5, R0, PT ;  /* 0x000000000500720c */ /* 0x000fe20003f06070 */
[----:B------:R-:W-:Y:S01]  /*0f80*/  BSSY.RECONVERGENT B2, `(.L_x_168) ;  /* 0x000006e000027945 */ /* 0x000fe20003800200 */
[----:B------:R-:W-:-:S04]  /*0f90*/  IADD3 R8, PT, PT, -R0, UR14, RZ ;  /* 0x0000000e00087c10 */ /* 0x000fc8000fffe1ff */
[----:B------:R-:W-:-:S13]  /*0fa0*/  ISETP.GE.U32.OR P0, PT, R5, R8, !P0 ;  /* 0x000000080500720c */ /* 0x000fda0004706470 */
[----:B------:R-:W-:Y:S05]  /*0fb0*/  @P0 BRA `(.L_x_169) ;  /* 0x0000000400a80947 */ /* 0x000fea0003800000 */
[C---:B------:R-:W-:Y:S01]  /*0fc0*/  LOP3.LUT R3, R0.reuse, 0x1, RZ, 0xc, !PT ;  /* 0x0000000100037812 */ /* 0x040fe200078e0cff */
[----:B------:R-:W2:Y:S01]  /*0fd0*/  MUFU.RCP R13, R6 ;  /* 0x00000006000d7308 */ /* 0x000ea20000001000 */
[----:B------:R-:W-:Y:S01]  /*0fe0*/  LOP3.LUT R0, R0, 0x1, RZ, 0xc0, !PT ;  /* 0x0000000100007812 */ /* 0x000fe200078ec0ff */
[----:B------:R-:W-:Y:S02]  /*0ff0*/  BSSY.RECONVERGENT B3, `(.L_x_170) ;  /* 0x0000016000037945 */ /* 0x000fe40003800200 */
[----:B------:R-:W-:Y:S01]  /*1000*/  IMAD R3, R3, UR14, RZ ;  /* 0x0000000e03037c24 */ /* 0x000fe2000f8e02ff */
[----:B------:R-:W-:-:S04]  /*1010*/  ISETP.NE.U32.AND P2, PT, R0, 0x1, PT ;  /* 0x000000010000780c */ /* 0x000fc80003f45070 */
[----:B------:R-:W-:-:S05]  /*1020*/  LEA R3, R3, R2, 0x3 ;  /* 0x0000000203037211 */ /* 0x000fca00078e18ff */
[----:B0-----:R-:W0:Y:S01]  /*1030*/  LDS R17, [R3] ;  /* 0x0000000003117984 */ /* 0x001e220000000800 */
[----:B--2---:R-:W-:-:S03]  /*1040*/  FFMA R22, -R6, R13, 1 ;  /* 0x3f80000006167423 */ /* 0x004fc6000000010d */
[----:B------:R-:W-:Y:S01]  /*1050*/  LDS.64 R14, [R3+-0x8] ;  /* 0xfffff800030e7984 */ /* 0x000fe20000000a00 */
[----:B------:R-:W-:-:S03]  /*1060*/  FFMA R22, R13, R22, R13 ;  /* 0x000000160d167223 */ /* 0x000fc6000000000d */
[----:B-1----:R-:W1:Y:S01]  /*1070*/  LDS.64 R10, [R3+0x8] ;  /* 0x00000800030a7984 */ /* 0x002e620000000a00 */
        /* <DEDUP_REMOVED lines=11> */
[----:B------:R-:W-:Y:S05]  /*1130*/  CALL.REL.NOINC `($__internal_2_$__cuda_sm3x_div_rn_noftz_f32_slowpath) ;  /* 0x00000004009c7944 */ /* 0x000fea0003c00000 */
[----:B------:R-:W-:-:S07]  /*1140*/  MOV R22, R0 ;  /* 0x0000000000167202 */ /* 0x000fce0000000f00 */
.L_x_171:
[----:B------:R-:W-:Y:S05]  /*1150*/  BSYNC.RECONVERGENT B3 ;  /* 0x0000000000037941 */ /* 0x000fea0003800200 */
.L_x_170:
        /* <DEDUP_REMOVED lines=12> */
[----:B------:R-:W-:Y:S02]  /*1220*/  MOV R3, R8 ;  /* 0x0000000800037202 */ /* 0x000fe40000000f00 */
[----:B------:R-:W-:Y:S02]  /*1230*/  MOV R0, UR7 ;  /* 0x0000000700007c02 */ /* 0x000fe40008000f00 */
[----:B------:R-:W-:-:S07]  /*1240*/  MOV R8, 0x1260 ;  /* 0x0000126000087802 */ /* 0x000fce0000000f00 */
[----:B------:R-:W-:Y:S05]  /*1250*/  CALL.REL.NOINC `($__internal_2_$__cuda_sm3x_div_rn_noftz_f32_slowpath) ;  /* 0x0000000400547944 */ /* 0x000fea0003c00000 */
[----:B------:R-:W-:-:S07]  /*1260*/  MOV R18, R0 ;  /* 0x0000000000127202 */ /* 0x000fce0000000f00 */
.L_x_173:
[----:B------:R-:W-:Y:S05]  /*1270*/  BSYNC.RECONVERGENT B3 ;  /* 0x0000000000037941 */ /* 0x000fea0003800200 */
.L_x_172:
        /* <DEDUP_REMOVED lines=19> */
.L_x_175:
[----:B------:R-:W-:Y:S05]  /*13b0*/  BSYNC.RECONVERGENT B3 ;  /* 0x0000000000037941 */ /* 0x000fea0003800200 */
.L_x_174:
        /* <DEDUP_REMOVED lines=18> */
.L_x_177:
[----:B------:R-:W-:Y:S05]  /*14e0*/  BSYNC.RECONVERGENT B3 ;  /* 0x0000000000037941 */ /* 0x000fea0003800200 */
.L_x_176:
        /* <DEDUP_REMOVED lines=16> */
.L_x_179:
[----:B------:R-:W-:Y:S05]  /*15f0*/  BSYNC.RECONVERGENT B3 ;  /* 0x0000000000037941 */ /* 0x000fea0003800200 */
.L_x_178:
[----:B------:R-:W-:Y:S01]  /*1600*/  USHF.L.U32 UR4, UR14, 0x3, URZ ;  /* 0x000000030e047899 */ /* 0x000fe200080006ff */
[----:B------:R-:W-:Y:S01]  /*1610*/  FADD R0, R0, R18 ;  /* 0x0000001200007221 */ /* 0x000fe20000000000 */
[----:B------:R-:W-:Y:S02]  /*1620*/  VOTEU.ANY UP0, P2 ;  /* 0x0000000000ff7886 */ /* 0x000fe40001000100 */
[----:B------:R-:W-:Y:S01]  /*1630*/  USEL UR4, UR4, URZ, !UP0 ;  /* 0x000000ff04047287 */ /* 0x000fe2000c000000 */
[----:B------:R-:W-:-:S08]  /*1640*/  FFMA R10, R0, -UR8, R17 ;  /* 0x80000008000a7c23 */ /* 0x000fd00008000011 */
[----:B------:R2:W-:Y:S03]  /*1650*/  STS.64 [R2+UR4], R10 ;  /* 0x0000000a02007988 */ /* 0x0005e60008000a04 */
.L_x_169:
[----:B------:R-:W-:Y:S05]  /*1660*/  BSYNC.RECONVERGENT B2 ;  /* 0x0000000000027941 */ /* 0x000fea0003800200 */
.L_x_168:
[----:B------:R-:W-:Y:S06]  /*1670*/  BAR.SYNC.DEFER_BLOCKING 0x0 ;  /* 0x0000000000007b1d */ /* 0x000fec0000010000 */
.L_x_141:
[C---:B012---:R-:W-:Y:S02]  /*1680*/  SHF.L.U32 R2, R5.reuse, 0x1e, RZ ;  /* 0x0000001e05027819 */ /* 0x047fe400000006ff */
[----:B------:R-:W-:Y:S02]  /*1690*/  SHF.R.U32.HI R0, RZ, 0x1, R5 ;  /* 0x00000001ff007819 */ /* 0x000fe40000011605 */
[----:B------:R-:W-:Y:S02]  /*16a0*/  LOP3.LUT R5, R5, 0x1, RZ, 0xc0, !PT ;  /* 0x0000000105057812 */ /* 0x000fe400078ec0ff */
[----:B------:R-:W-:Y:S02]  /*16b0*/  SHF.R.S32.HI R2, RZ, 0x1f, R2 ;  /* 0x0000001fff027819 */ /* 0x000fe40000011402 */
[----:B------:R-:W-:Y:S02]  /*16c0*/  IADD3 R6, PT, PT, -R0, UR14, R5 ;  /* 0x0000000e00067c10 */ /* 0x000fe4000fffe105 */
[----:B------:R-:W-:-:S04]  /*16d0*/  LOP3.LUT R3, R2, UR14, RZ, 0xc0, !PT ;  /* 0x0000000e02037c12 */ /* 0x000fc8000f8ec0ff */
[C---:B------:R-:W-:Y:S02]  /*16e0*/  IADD3 R6, PT, PT, R3.reuse, R6, RZ ;  /* 0x0000000603067210 */ /* 0x040fe40007ffe0ff */
[----:B------:R-:W-:Y:S02]  /*16f0*/  IADD3 R3, PT, PT, R3, R5, R0 ;  /* 0x0000000503037210 */ /* 0x000fe40007ffe000 */
[----:B------:R-:W-:Y:S02]  /*1700*/  LEA R0, R6, UR5, 0x3 ;  /* 0x0000000506007c11 */ /* 0x000fe4000f8e18ff */
[----:B------:R-:W-:Y:S01]  /*1710*/  LEA R10, R3, UR5, 0x3 ;  /* 0x00000005030a7c11 */ /* 0x000fe2000f8e18ff */
[----:B------:R-:W0:Y:S02]  /*1720*/  LDC.64 R6, c[0x0][0x390] ;  /* 0x0000e400ff067b82 */ /* 0x000e240000000a00 */
[----:B------:R-:W1:Y:S04]  /*1730*/  LDS.64 R8, [R0+-0x10] ;  /* 0xfffff00000087984 */ /* 0x000e680000000a00 */
[----:B------:R-:W2:Y:S02]  /*1740*/  LDS.64 R10, [R10] ;  /* 0x000000000a0a7984 */ /* 0x000ea40000000a00 */
[----:B------:R-:W3:Y:S02]  /*1750*/  LDC.64 R2, c[0x0][0x388] ;  /* 0x0000e200ff027b82 */ /* 0x000ee40000000a00 */
[----:B---3--:R-:W-:-:S04]  /*1760*/  IMAD.WIDE R2, R4, 0x8, R2 ;  /* 0x0000000804027825 */ /* 0x008fc800078e0202 */
[----:B0-----:R-:W-:Y:S01]  /*1770*/  IMAD.WIDE R4, R4, 0x8, R6 ;  /* 0x0000000804047825 */ /* 0x001fe200078e0206 */
[----:B-1----:R-:W-:Y:S04]  /*1780*/  STG.E.64 desc[UR12][R2.64], R8 ;  /* 0x0000000802007986 */ /* 0x002fe8000c101b0c */
[----:B--2---:R-:W-:Y:S01]  /*1790*/  STG.E.64 desc[UR12][R4.64], R10 ;  /* 0x0000000a04007986 */ /* 0x004fe2000c101b0c */
[----:B------:R-:W-:Y:S05]  /*17a0*/  EXIT ;  /* 0x000000000000794d */ /* 0x000fea0003800000 */
        .weak           $__internal_2_$__cuda_sm3x_div_rn_noftz_f32_slowpath
        .type           $__internal_2_$__cuda_sm3x_div_rn_noftz_f32_slowpath,@function
        .size           $__internal_2_$__cuda_sm3x_div_rn_noftz_f32_slowpath,(.L_x_194 - $__internal_2_$__cuda_sm3x_div_rn_noftz_f32_slowpath)
$__internal_2_$__cuda_sm3x_div_rn_noftz_f32_slowpath:
        /* <DEDUP_REMOVED lines=17> */
[C---:B------:R-:W-:Y:S02]  /*18c0*/  FSETP.NEU.FTZ.AND P3, PT, |R3|.reuse, +INF , PT ;  /* 0x7f8000000300780b */ /* 0x040fe40003f7d200 */
        /* <DEDUP_REMOVED lines=16> */
.L_x_181:
        /* <DEDUP_REMOVED lines=29> */
[-CC-:B------:R-:W-:Y:S01]  /*1ba0*/  FFMA.RZ R7, R19, R13.reuse, R16.reuse ;  /* 0x0000000d13077223 */ /* 0x180fe2000000c010 */
[----:B------:R-:W-:Y:S01]  /*1bb0*/  IADD3 R12, PT, PT, R3, 0x20, RZ ;  /* 0x00000020030c7810 */ /* 0x000fe20007ffe0ff */
[CCC-:B------:R-:W-:Y:S01]  /*1bc0*/  FFMA.RP R9, R19.reuse, R13.reuse, R16.reuse ;  /* 0x0000000d13097223 */ /* 0x1c0fe20000008010 */
[----:B------:R-:W-:Y:S01]  /*1bd0*/  FFMA.RM R16, R19, R13, R16 ;  /* 0x0000000d13107223 */ /* 0x000fe20000004010 */
[----:B------:R-:W-:Y:S02]  /*1be0*/  ISETP.NE.AND P3, PT, R3, RZ, PT ;  /* 0x000000ff0300720c */ /* 0x000fe40003f65270 */
[----:B------:R-:W-:Y:S02]  /*1bf0*/  LOP3.LUT R7, R7, 0x7fffff, RZ, 0xc0, !PT ;  /* 0x007fffff07077812 */ /* 0x000fe400078ec0ff */
[----:B------:R-:W-:Y:S02]  /*1c00*/  ISETP.NE.AND P1, PT, R3, RZ, PT ;  /* 0x000000ff0300720c */ /* 0x000fe40003f25270 */
[----:B------:R-:W-:-:S02]  /*1c10*/  LOP3.LUT R7, R7, 0x800000, RZ, 0xfc, !PT ;  /* 0x0080000007077812 */ /* 0x000fc400078efcff */
        /* <DEDUP_REMOVED lines=14> */
.L_x_188:
[----:B------:R-:W-:-:S04]  /*1d00*/  LOP3.LUT R0, R0, 0x80000000, RZ, 0xc0, !PT ;  /* 0x8000000000007812 */ /* 0x000fc800078ec0ff */
[----:B------:R-:W-:Y:S01]  /*1d10*/  LOP3.LUT R0, R0, 0x7f800000, RZ, 0xfc, !PT ;  /* 0x7f80000000007812 */ /* 0x000fe200078efcff */
[----:B------:R-:W-:Y:S06]  /*1d20*/  BRA `(.L_x_189) ;  /* 0x0000000000047947 */ /* 0x000fec0003800000 */
.L_x_187:
[----:B------:R-:W-:-:S07]  /*1d30*/  LEA R0, R9, R0, 0x17 ;  /* 0x0000000009007211 */ /* 0x000fce00078eb8ff */
.L_x_189:
[----:B------:R-:W-:Y:S05]  /*1d40*/  BSYNC.RECONVERGENT B1 ;  /* 0x0000000000017941 */ /* 0x000fea0003800200 */
.L_x_186:
[----:B------:R-:W-:Y:S05]  /*1d50*/  BRA `(.L_x_190) ;  /* 0x0000000000207947 */ /* 0x000fea0003800000 */
.L_x_185:
[----:B------:R-:W-:-:S04]  /*1d60*/  LOP3.LUT R0, R0, 0x80000000, R3, 0x48, !PT ;  /* 0x8000000000007812 */ /* 0x000fc800078e4803 */
[----:B------:R-:W-:Y:S01]  /*1d70*/  LOP3.LUT R0, R0, 0x7f800000, RZ, 0xfc, !PT ;  /* 0x7f80000000007812 */ /* 0x000fe200078efcff */
[----:B------:R-:W-:Y:S06]  /*1d80*/  BRA `(.L_x_190) ;  /* 0x0000000000147947 */ /* 0x000fec0003800000 */
.L_x_184:
[----:B------:R-:W-:Y:S01]  /*1d90*/  LOP3.LUT R0, R0, 0x80000000, R3, 0x48, !PT ;  /* 0x8000000000007812 */ /* 0x000fe200078e4803 */
[----:B------:R-:W-:Y:S06]  /*1da0*/  BRA `(.L_x_190) ;  /* 0x00000000000c7947 */ /* 0x000fec0003800000 */
.L_x_183:
[----:B------:R-:W0:Y:S01]  /*1db0*/  MUFU.RSQ R0, -QNAN ;  /* 0xffc0000000007908 */ /* 0x000e220000001400 */
[----:B------:R-:W-:Y:S05]  /*1dc0*/  BRA `(.L_x_190) ;  /* 0x0000000000047947 */ /* 0x000fea0003800000 */
.L_x_182:
[----:B------:R-:W-:-:S07]  /*1dd0*/  FADD.FTZ R0, R3, R0 ;  /* 0x0000000003007221 */ /* 0x000fce0000010000 */
.L_x_190:
[----:B------:R-:W-:Y:S05]  /*1de0*/  BSYNC.RECONVERGENT B0 ;  /* 0x0000000000007941 */ /* 0x000fea0003800200 */
.L_x_180:
[----:B------:R-:W-:-:S04]  /*1df0*/  HFMA2 R9, -RZ, RZ, 0, 0 ;  /* 0x00000000ff097431 */ /* 0x000fc800000001ff */
[----:B0-----:R-:W-:Y:S05]  /*1e00*/  RET.REL.NODEC R8 `(_Z10upTriangleP6float2S0_S0_) ;  /* 0xffffffe0087c7950 */ /* 0x001fea0003c3ffff */
.L_x_191:
        /* <DEDUP_REMOVED lines=15> */
.L_x_194:


//--------------------- .nv.shared._Z12wholeDiamondP6float2S0_i --------------------------
	.section	.nv.shared._Z12wholeDiamondP6float2S0_i,"aw",@nobits
	.sectionflags	@""
	.align	16
	.zero		1024


//--------------------- .nv.shared.reserved.0     --------------------------
	.section	.nv.shared.reserved.0,"aw",@nobits
	.weak		__nv_reservedSMEM_offset_0_alias
	.size		__nv_reservedSMEM_offset_0_alias, 0, 64
	.other		__nv_reservedSMEM_offset_0_alias,@"STO_CUDA_RESERVED_SHARED STV_DEFAULT"
__nv_reservedSMEM_offset_0_alias:
	.zero		0
	.zero		64


//--------------------- .nv.shared._Z12downTriangleP6float2S0_S0_ --------------------------
	.section	.nv.shared._Z12downTriangleP6float2S0_S0_,"aw",@nobits
	.sectionflags	@""
	.align	16
	.zero		1024


//--------------------- .nv.shared._Z10upTriangleP6float2S0_S0_ --------------------------
	.section	.nv.shared._Z10upTriangleP6float2S0_S0_,"aw",@nobits
	.sectionflags	@""
	.align	16
	.zero		1024


//--------------------- .nv.constant0._Z12wholeDiamondP6float2S0_i --------------------------
	.section	.nv.constant0._Z12wholeDiamondP6float2S0_i,"a",@progbits
	.sectionflags	@""
	.align	4
.nv.constant0._Z12wholeDiamondP6float2S0_i:
	.zero		916


//--------------------- .nv.constant0._Z12downTriangleP6float2S0_S0_ --------------------------
	.section	.nv.constant0._Z12downTriangleP6float2S0_S0_,"a",@progbits
	.sectionflags	@""
	.align	4
.nv.constant0._Z12downTriangleP6float2S0_S0_:
	.zero		920


//--------------------- .nv.constant0._Z10upTriangleP6float2S0_S0_ --------------------------
	.section	.nv.constant0._Z10upTriangleP6float2S0_S0_,"a",@progbits
	.sectionflags	@""
	.align	4
.nv.constant0._Z10upTriangleP6float2S0_S0_:
	.zero		920


//--------------------- SYMBOLS --------------------------

	.type		.nv.reservedSmem.offset0,@object
	.size		.nv.reservedSmem.offset0,0x4
	.type		.nv.reservedSmem.cap,@object
	.size		.nv.reservedSmem.cap,0x4
